//
// Generated by NVIDIA NVVM Compiler
//
// Compiler Build ID: CL-36424714
// Cuda compilation tools, release 13.0, V13.0.88
// Based on NVVM 20.0.0
//

.version 9.0
.target sm_100
.address_size 64

	// .globl	_Z7fp_cudaPfS_S_S_ii

.visible .entry _Z7fp_cudaPfS_S_S_ii(
	.param .u64 .ptr .align 1 _Z7fp_cudaPfS_S_S_ii_param_0,
	.param .u64 .ptr .align 1 _Z7fp_cudaPfS_S_S_ii_param_1,
	.param .u64 .ptr .align 1 _Z7fp_cudaPfS_S_S_ii_param_2,
	.param .u64 .ptr .align 1 _Z7fp_cudaPfS_S_S_ii_param_3,
	.param .u32 _Z7fp_cudaPfS_S_S_ii_param_4,
	.param .u32 _Z7fp_cudaPfS_S_S_ii_param_5
)
{
	.reg .pred 	%p<11>;
	.reg .b32 	%r<30>;
	.reg .b32 	%f<107>;
	.reg .b64 	%rd<48>;

	ld.param.u64 	%rd18, [_Z7fp_cudaPfS_S_S_ii_param_0];
	ld.param.u64 	%rd19, [_Z7fp_cudaPfS_S_S_ii_param_1];
	ld.param.u64 	%rd20, [_Z7fp_cudaPfS_S_S_ii_param_2];
	ld.param.u64 	%rd17, [_Z7fp_cudaPfS_S_S_ii_param_3];
	ld.param.u32 	%r17, [_Z7fp_cudaPfS_S_S_ii_param_4];
	ld.param.u32 	%r18, [_Z7fp_cudaPfS_S_S_ii_param_5];
	cvta.to.global.u64 	%rd1, %rd19;
	cvta.to.global.u64 	%rd2, %rd20;
	cvta.to.global.u64 	%rd21, %rd18;
	mov.u32 	%r19, %ctaid.x;
	mov.u32 	%r20, %ntid.x;
	mov.u32 	%r21, %tid.x;
	mad.lo.s32 	%r1, %r19, %r20, %r21;
	mul.wide.s32 	%rd22, %r1, 4;
	add.s64 	%rd3, %rd21, %rd22;
	mov.b32 	%r22, 0;
	st.global.u32 	[%rd3], %r22;
	mul.lo.s32 	%r23, %r18, %r1;
	cvt.s64.s32 	%rd4, %r23;
	setp.lt.s32 	%p1, %r18, 1;
	mov.f32 	%f106, 0f00000000;
	@%p1 bra 	$L__BB0_13;
	and.b32  	%r2, %r18, 15;
	setp.lt.u32 	%p2, %r18, 16;
	mov.b32 	%r27, 0;
	mov.f32 	%f106, 0f00000000;
	@%p2 bra 	$L__BB0_4;
	and.b32  	%r27, %r18, 2147483632;
	neg.s32 	%r25, %r27;
	shl.b64 	%rd23, %rd4, 2;
	add.s64 	%rd24, %rd23, %rd2;
	add.s64 	%rd45, %rd24, 32;
	add.s64 	%rd44, %rd1, 32;
	mov.f32 	%f106, 0f00000000;
$L__BB0_3:
	.pragma "nounroll";
	ld.global.f32 	%f14, [%rd45+-32];
	ld.global.f32 	%f15, [%rd44+-32];
	fma.rn.f32 	%f16, %f14, %f15, %f106;
	st.global.f32 	[%rd3], %f16;
	ld.global.f32 	%f17, [%rd45+-28];
	ld.global.f32 	%f18, [%rd44+-28];
	fma.rn.f32 	%f19, %f17, %f18, %f16;
	st.global.f32 	[%rd3], %f19;
	ld.global.f32 	%f20, [%rd45+-24];
	ld.global.f32 	%f21, [%rd44+-24];
	fma.rn.f32 	%f22, %f20, %f21, %f19;
	st.global.f32 	[%rd3], %f22;
	ld.global.f32 	%f23, [%rd45+-20];
	ld.global.f32 	%f24, [%rd44+-20];
	fma.rn.f32 	%f25, %f23, %f24, %f22;
	st.global.f32 	[%rd3], %f25;
	ld.global.f32 	%f26, [%rd45+-16];
	ld.global.f32 	%f27, [%rd44+-16];
	fma.rn.f32 	%f28, %f26, %f27, %f25;
	st.global.f32 	[%rd3], %f28;
	ld.global.f32 	%f29, [%rd45+-12];
	ld.global.f32 	%f30, [%rd44+-12];
	fma.rn.f32 	%f31, %f29, %f30, %f28;
	st.global.f32 	[%rd3], %f31;
	ld.global.f32 	%f32, [%rd45+-8];
	ld.global.f32 	%f33, [%rd44+-8];
	fma.rn.f32 	%f34, %f32, %f33, %f31;
	st.global.f32 	[%rd3], %f34;
	ld.global.f32 	%f35, [%rd45+-4];
	ld.global.f32 	%f36, [%rd44+-4];
	fma.rn.f32 	%f37, %f35, %f36, %f34;
	st.global.f32 	[%rd3], %f37;
	ld.global.f32 	%f38, [%rd45];
	ld.global.f32 	%f39, [%rd44];
	fma.rn.f32 	%f40, %f38, %f39, %f37;
	st.global.f32 	[%rd3], %f40;
	ld.global.f32 	%f41, [%rd45+4];
	ld.global.f32 	%f42, [%rd44+4];
	fma.rn.f32 	%f43, %f41, %f42, %f40;
	st.global.f32 	[%rd3], %f43;
	ld.global.f32 	%f44, [%rd45+8];
	ld.global.f32 	%f45, [%rd44+8];
	fma.rn.f32 	%f46, %f44, %f45, %f43;
	st.global.f32 	[%rd3], %f46;
	ld.global.f32 	%f47, [%rd45+12];
	ld.global.f32 	%f48, [%rd44+12];
	fma.rn.f32 	%f49, %f47, %f48, %f46;
	st.global.f32 	[%rd3], %f49;
	ld.global.f32 	%f50, [%rd45+16];
	ld.global.f32 	%f51, [%rd44+16];
	fma.rn.f32 	%f52, %f50, %f51, %f49;
	st.global.f32 	[%rd3], %f52;
	ld.global.f32 	%f53, [%rd45+20];
	ld.global.f32 	%f54, [%rd44+20];
	fma.rn.f32 	%f55, %f53, %f54, %f52;
	st.global.f32 	[%rd3], %f55;
	ld.global.f32 	%f56, [%rd45+24];
	ld.global.f32 	%f57, [%rd44+24];
	fma.rn.f32 	%f58, %f56, %f57, %f55;
	st.global.f32 	[%rd3], %f58;
	ld.global.f32 	%f59, [%rd45+28];
	ld.global.f32 	%f60, [%rd44+28];
	fma.rn.f32 	%f106, %f59, %f60, %f58;
	st.global.f32 	[%rd3], %f106;
	add.s32 	%r25, %r25, 16;
	add.s64 	%rd45, %rd45, 64;
	add.s64 	%rd44, %rd44, 64;
	setp.ne.s32 	%p3, %r25, 0;
	@%p3 bra 	$L__BB0_3;
$L__BB0_4:
	setp.eq.s32 	%p4, %r2, 0;
	@%p4 bra 	$L__BB0_13;
	and.b32  	%r8, %r18, 7;
	setp.lt.u32 	%p5, %r2, 8;
	@%p5 bra 	$L__BB0_7;
	cvt.u64.u32 	%rd25, %r27;
	add.s64 	%rd26, %rd25, %rd4;
	shl.b64 	%rd27, %rd26, 2;
	add.s64 	%rd28, %rd2, %rd27;
	ld.global.f32 	%f61, [%rd28];
	mul.wide.u32 	%rd29, %r27, 4;
	add.s64 	%rd30, %rd1, %rd29;
	ld.global.f32 	%f62, [%rd30];
	fma.rn.f32 	%f63, %f61, %f62, %f106;
	st.global.f32 	[%rd3], %f63;
	ld.global.f32 	%f64, [%rd28+4];
	ld.global.f32 	%f65, [%rd30+4];
	fma.rn.f32 	%f66, %f64, %f65, %f63;
	st.global.f32 	[%rd3], %f66;
	ld.global.f32 	%f67, [%rd28+8];
	ld.global.f32 	%f68, [%rd30+8];
	fma.rn.f32 	%f69, %f67, %f68, %f66;
	st.global.f32 	[%rd3], %f69;
	ld.global.f32 	%f70, [%rd28+12];
	ld.global.f32 	%f71, [%rd30+12];
	fma.rn.f32 	%f72, %f70, %f71, %f69;
	st.global.f32 	[%rd3], %f72;
	ld.global.f32 	%f73, [%rd28+16];
	ld.global.f32 	%f74, [%rd30+16];
	fma.rn.f32 	%f75, %f73, %f74, %f72;
	st.global.f32 	[%rd3], %f75;
	ld.global.f32 	%f76, [%rd28+20];
	ld.global.f32 	%f77, [%rd30+20];
	fma.rn.f32 	%f78, %f76, %f77, %f75;
	st.global.f32 	[%rd3], %f78;
	ld.global.f32 	%f79, [%rd28+24];
	ld.global.f32 	%f80, [%rd30+24];
	fma.rn.f32 	%f81, %f79, %f80, %f78;
	st.global.f32 	[%rd3], %f81;
	ld.global.f32 	%f82, [%rd28+28];
	ld.global.f32 	%f83, [%rd30+28];
	fma.rn.f32 	%f106, %f82, %f83, %f81;
	st.global.f32 	[%rd3], %f106;
	add.s32 	%r27, %r27, 8;
$L__BB0_7:
	setp.eq.s32 	%p6, %r8, 0;
	@%p6 bra 	$L__BB0_13;
	and.b32  	%r11, %r18, 3;
	setp.lt.u32 	%p7, %r8, 4;
	@%p7 bra 	$L__BB0_10;
	cvt.u64.u32 	%rd31, %r27;
	add.s64 	%rd32, %rd31, %rd4;
	shl.b64 	%rd33, %rd32, 2;
	add.s64 	%rd34, %rd2, %rd33;
	ld.global.f32 	%f84, [%rd34];
	mul.wide.u32 	%rd35, %r27, 4;
	add.s64 	%rd36, %rd1, %rd35;
	ld.global.f32 	%f85, [%rd36];
	fma.rn.f32 	%f86, %f84, %f85, %f106;
	st.global.f32 	[%rd3], %f86;
	ld.global.f32 	%f87, [%rd34+4];
	ld.global.f32 	%f88, [%rd36+4];
	fma.rn.f32 	%f89, %f87, %f88, %f86;
	st.global.f32 	[%rd3], %f89;
	ld.global.f32 	%f90, [%rd34+8];
	ld.global.f32 	%f91, [%rd36+8];
	fma.rn.f32 	%f92, %f90, %f91, %f89;
	st.global.f32 	[%rd3], %f92;
	ld.global.f32 	%f93, [%rd34+12];
	ld.global.f32 	%f94, [%rd36+12];
	fma.rn.f32 	%f106, %f93, %f94, %f92;
	st.global.f32 	[%rd3], %f106;
	add.s32 	%r27, %r27, 4;
$L__BB0_10:
	setp.eq.s32 	%p8, %r11, 0;
	@%p8 bra 	$L__BB0_13;
	cvt.u64.u32 	%rd37, %r27;
	mul.wide.u32 	%rd38, %r27, 4;
	add.s64 	%rd47, %rd1, %rd38;
	add.s64 	%rd39, %rd4, %rd37;
	shl.b64 	%rd40, %rd39, 2;
	add.s64 	%rd46, %rd2, %rd40;
	neg.s32 	%r29, %r11;
$L__BB0_12:
	.pragma "nounroll";
	ld.global.f32 	%f95, [%rd46];
	ld.global.f32 	%f96, [%rd47];
	fma.rn.f32 	%f106, %f95, %f96, %f106;
	st.global.f32 	[%rd3], %f106;
	add.s64 	%rd47, %rd47, 4;
	add.s64 	%rd46, %rd46, 4;
	add.s32 	%r29, %r29, 1;
	setp.ne.s32 	%p9, %r29, 0;
	@%p9 bra 	$L__BB0_12;
$L__BB0_13:
	cvta.to.global.u64 	%rd41, %rd17;
	add.s64 	%rd43, %rd41, %rd22;
	ld.global.f32 	%f97, [%rd43];
	add.f32 	%f98, %f97, %f106;
	setp.eq.s32 	%p10, %r17, 0;
	max.f32 	%f99, %f98, 0f00000000;
	selp.f32 	%f100, %f98, %f99, %p10;
	st.global.f32 	[%rd3], %f100;
	ret;

}
	// .globl	_Z10ol_bp_cudaPfS_iifS_S_
.visible .entry _Z10ol_bp_cudaPfS_iifS_S_(
	.param .u64 .ptr .align 1 _Z10ol_bp_cudaPfS_iifS_S__param_0,
	.param .u64 .ptr .align 1 _Z10ol_bp_cudaPfS_iifS_S__param_1,
	.param .u32 _Z10ol_bp_cudaPfS_iifS_S__param_2,
	.param .u32 _Z10ol_bp_cudaPfS_iifS_S__param_3,
	.param .f32 _Z10ol_bp_cudaPfS_iifS_S__param_4,
	.param .u64 .ptr .align 1 _Z10ol_bp_cudaPfS_iifS_S__param_5,
	.param .u64 .ptr .align 1 _Z10ol_bp_cudaPfS_iifS_S__param_6
)
{
	.reg .b32 	%r<7>;
	.reg .b32 	%f<4>;
	.reg .b64 	%rd<20>;

	ld.param.u64 	%rd1, [_Z10ol_bp_cudaPfS_iifS_S__param_1];
	ld.param.u32 	%r1, [_Z10ol_bp_cudaPfS_iifS_S__param_2];
	ld.param.s32 	%rd2, [_Z10ol_bp_cudaPfS_iifS_S__param_3];
	ld.param.f32 	%f1, [_Z10ol_bp_cudaPfS_iifS_S__param_4];
	ld.param.u64 	%rd3, [_Z10ol_bp_cudaPfS_iifS_S__param_5];
	ld.param.u64 	%rd4, [_Z10ol_bp_cudaPfS_iifS_S__param_6];
	cvta.to.global.u64 	%rd5, %rd4;
	cvta.to.global.u64 	%rd6, %rd3;
	cvta.to.global.u64 	%rd7, %rd1;
	mov.u32 	%r2, %ctaid.x;
	mov.u32 	%r3, %ntid.x;
	mov.u32 	%r4, %tid.x;
	mad.lo.s32 	%r5, %r2, %r3, %r4;
	cvt.s64.s32 	%rd8, %r5;
	mul.wide.s32 	%rd9, %r5, 4;
	add.s64 	%rd10, %rd7, %rd9;
	ld.global.f32 	%f2, [%rd10];
	shl.b32 	%r6, %r1, 10;
	cvt.s64.s32 	%rd11, %r6;
	add.s64 	%rd12, %rd11, %rd8;
	add.s64 	%rd13, %rd12, %rd2;
	shl.b64 	%rd14, %rd13, 2;
	add.s64 	%rd15, %rd6, %rd14;
	cvt.s64.s32 	%rd16, %r1;
	add.s64 	%rd17, %rd2, %rd16;
	shl.b64 	%rd18, %rd17, 2;
	add.s64 	%rd19, %rd5, %rd18;
	mul.f32 	%f3, %f1, %f2;
	st.global.f32 	[%rd15], %f3;
	st.global.f32 	[%rd19], %f1;
	ret;

}
	// .globl	_Z10fc_bp_cudaPfS_S_S_S_i
.visible .entry _Z10fc_bp_cudaPfS_S_S_S_i(
	.param .u64 .ptr .align 1 _Z10fc_bp_cudaPfS_S_S_S_i_param_0,
	.param .u64 .ptr .align 1 _Z10fc_bp_cudaPfS_S_S_S_i_param_1,
	.param .u64 .ptr .align 1 _Z10fc_bp_cudaPfS_S_S_S_i_param_2,
	.param .u64 .ptr .align 1 _Z10fc_bp_cudaPfS_S_S_S_i_param_3,
	.param .u64 .ptr .align 1 _Z10fc_bp_cudaPfS_S_S_S_i_param_4,
	.param .u32 _Z10fc_bp_cudaPfS_S_S_S_i_param_5
)
{
	.reg .pred 	%p<4>;
	.reg .b32 	%r<17>;
	.reg .b32 	%f<54>;
	.reg .b64 	%rd<42>;

	ld.param.u64 	%rd15, [_Z10fc_bp_cudaPfS_S_S_S_i_param_0];
	ld.param.u64 	%rd14, [_Z10fc_bp_cudaPfS_S_S_S_i_param_1];
	ld.param.u64 	%rd16, [_Z10fc_bp_cudaPfS_S_S_S_i_param_2];
	ld.param.u64 	%rd17, [_Z10fc_bp_cudaPfS_S_S_S_i_param_3];
	ld.param.u64 	%rd18, [_Z10fc_bp_cudaPfS_S_S_S_i_param_4];
	ld.param.s32 	%rd3, [_Z10fc_bp_cudaPfS_S_S_S_i_param_5];
	cvta.to.global.u64 	%rd1, %rd18;
	cvta.to.global.u64 	%rd2, %rd16;
	mov.u32 	%r6, %ctaid.x;
	mov.u32 	%r7, %ntid.x;
	mov.u32 	%r8, %tid.x;
	mad.lo.s32 	%r1, %r6, %r7, %r8;
	cvt.s64.s32 	%rd19, %r1;
	add.s64 	%rd4, %rd3, %rd19;
	cvta.to.global.u64 	%rd20, %rd15;
	cvta.to.global.u64 	%rd21, %rd17;
	shl.b64 	%rd22, %rd4, 2;
	add.s64 	%rd23, %rd21, %rd22;
	ld.global.f32 	%f2, [%rd23];
	add.f32 	%f3, %f2, 0f00000000;
	ld.global.f32 	%f4, [%rd23+4096];
	add.f32 	%f5, %f3, %f4;
	ld.global.f32 	%f6, [%rd23+8192];
	add.f32 	%f7, %f5, %f6;
	ld.global.f32 	%f8, [%rd23+12288];
	add.f32 	%f9, %f7, %f8;
	ld.global.f32 	%f10, [%rd23+16384];
	add.f32 	%f11, %f9, %f10;
	ld.global.f32 	%f12, [%rd23+20480];
	add.f32 	%f13, %f11, %f12;
	ld.global.f32 	%f14, [%rd23+24576];
	add.f32 	%f15, %f13, %f14;
	ld.global.f32 	%f16, [%rd23+28672];
	add.f32 	%f17, %f15, %f16;
	ld.global.f32 	%f18, [%rd23+32768];
	add.f32 	%f19, %f17, %f18;
	ld.global.f32 	%f20, [%rd23+36864];
	add.f32 	%f1, %f19, %f20;
	mul.wide.s32 	%rd24, %r1, 4;
	add.s64 	%rd25, %rd20, %rd24;
	ld.global.f32 	%f21, [%rd25];
	setp.eq.f32 	%p1, %f21, 0f00000000;
	@%p1 bra 	$L__BB2_4;
	shl.b32 	%r10, %r1, 10;
	cvt.s64.s32 	%rd26, %r10;
	add.s64 	%rd27, %rd3, %rd26;
	cvta.to.global.u64 	%rd28, %rd14;
	add.s64 	%rd41, %rd28, 32;
	shl.b64 	%rd29, %rd27, 2;
	add.s64 	%rd30, %rd29, %rd1;
	add.s64 	%rd40, %rd30, 32;
	mov.b32 	%r16, 0;
$L__BB2_2:
	ld.global.f32 	%f22, [%rd41+-32];
	mul.f32 	%f23, %f1, %f22;
	st.global.f32 	[%rd40+-32], %f23;
	ld.global.f32 	%f24, [%rd41+-28];
	mul.f32 	%f25, %f1, %f24;
	st.global.f32 	[%rd40+-28], %f25;
	ld.global.f32 	%f26, [%rd41+-24];
	mul.f32 	%f27, %f1, %f26;
	st.global.f32 	[%rd40+-24], %f27;
	ld.global.f32 	%f28, [%rd41+-20];
	mul.f32 	%f29, %f1, %f28;
	st.global.f32 	[%rd40+-20], %f29;
	ld.global.f32 	%f30, [%rd41+-16];
	mul.f32 	%f31, %f1, %f30;
	st.global.f32 	[%rd40+-16], %f31;
	ld.global.f32 	%f32, [%rd41+-12];
	mul.f32 	%f33, %f1, %f32;
	st.global.f32 	[%rd40+-12], %f33;
	ld.global.f32 	%f34, [%rd41+-8];
	mul.f32 	%f35, %f1, %f34;
	st.global.f32 	[%rd40+-8], %f35;
	ld.global.f32 	%f36, [%rd41+-4];
	mul.f32 	%f37, %f1, %f36;
	st.global.f32 	[%rd40+-4], %f37;
	ld.global.f32 	%f38, [%rd41];
	mul.f32 	%f39, %f1, %f38;
	st.global.f32 	[%rd40], %f39;
	ld.global.f32 	%f40, [%rd41+4];
	mul.f32 	%f41, %f1, %f40;
	st.global.f32 	[%rd40+4], %f41;
	ld.global.f32 	%f42, [%rd41+8];
	mul.f32 	%f43, %f1, %f42;
	st.global.f32 	[%rd40+8], %f43;
	ld.global.f32 	%f44, [%rd41+12];
	mul.f32 	%f45, %f1, %f44;
	st.global.f32 	[%rd40+12], %f45;
	ld.global.f32 	%f46, [%rd41+16];
	mul.f32 	%f47, %f1, %f46;
	st.global.f32 	[%rd40+16], %f47;
	ld.global.f32 	%f48, [%rd41+20];
	mul.f32 	%f49, %f1, %f48;
	st.global.f32 	[%rd40+20], %f49;
	ld.global.f32 	%f50, [%rd41+24];
	mul.f32 	%f51, %f1, %f50;
	st.global.f32 	[%rd40+24], %f51;
	ld.global.f32 	%f52, [%rd41+28];
	mul.f32 	%f53, %f1, %f52;
	st.global.f32 	[%rd40+28], %f53;
	add.s32 	%r16, %r16, 16;
	add.s64 	%rd41, %rd41, 64;
	add.s64 	%rd40, %rd40, 64;
	setp.ne.s32 	%p2, %r16, 784;
	@%p2 bra 	$L__BB2_2;
	add.s64 	%rd32, %rd2, %rd22;
	st.global.f32 	[%rd32], %f1;
	bra.uni 	$L__BB2_7;
$L__BB2_4:
	shl.b32 	%r12, %r1, 10;
	cvt.s64.s32 	%rd33, %r12;
	add.s64 	%rd34, %rd3, %rd33;
	shl.b64 	%rd35, %rd34, 2;
	add.s64 	%rd36, %rd35, %rd1;
	add.s64 	%rd39, %rd36, 32;
	mov.b32 	%r15, 0;
$L__BB2_5:
	mov.b32 	%r13, 0;
	st.global.u32 	[%rd39+-32], %r13;
	st.global.u32 	[%rd39+-28], %r13;
	st.global.u32 	[%rd39+-24], %r13;
	st.global.u32 	[%rd39+-20], %r13;
	st.global.u32 	[%rd39+-16], %r13;
	st.global.u32 	[%rd39+-12], %r13;
	st.global.u32 	[%rd39+-8], %r13;
	st.global.u32 	[%rd39+-4], %r13;
	st.global.u32 	[%rd39], %r13;
	st.global.u32 	[%rd39+4], %r13;
	st.global.u32 	[%rd39+8], %r13;
	st.global.u32 	[%rd39+12], %r13;
	st.global.u32 	[%rd39+16], %r13;
	st.global.u32 	[%rd39+20], %r13;
	st.global.u32 	[%rd39+24], %r13;
	st.global.u32 	[%rd39+28], %r13;
	add.s32 	%r15, %r15, 16;
	add.s64 	%rd39, %rd39, 64;
	setp.ne.s32 	%p3, %r15, 784;
	@%p3 bra 	$L__BB2_5;
	add.s64 	%rd38, %rd2, %rd22;
	mov.b32 	%r14, 0;
	st.global.u32 	[%rd38], %r14;
$L__BB2_7:
	ret;

}
	// .globl	_Z17fc_update_weightsfPfS_S_S_i
.visible .entry _Z17fc_update_weightsfPfS_S_S_i(
	.param .f32 _Z17fc_update_weightsfPfS_S_S_i_param_0,
	.param .u64 .ptr .align 1 _Z17fc_update_weightsfPfS_S_S_i_param_1,
	.param .u64 .ptr .align 1 _Z17fc_update_weightsfPfS_S_S_i_param_2,
	.param .u64 .ptr .align 1 _Z17fc_update_weightsfPfS_S_S_i_param_3,
	.param .u64 .ptr .align 1 _Z17fc_update_weightsfPfS_S_S_i_param_4,
	.param .u32 _Z17fc_update_weightsfPfS_S_S_i_param_5
)
{
	.reg .pred 	%p<10>;
	.reg .b32 	%r<28>;
	.reg .b32 	%f<122>;
	.reg .b64 	%rd<44>;

	ld.param.f32 	%f1, [_Z17fc_update_weightsfPfS_S_S_i_param_0];
	ld.param.u64 	%rd16, [_Z17fc_update_weightsfPfS_S_S_i_param_1];
	ld.param.u64 	%rd17, [_Z17fc_update_weightsfPfS_S_S_i_param_2];
	ld.param.u64 	%rd18, [_Z17fc_update_weightsfPfS_S_S_i_param_3];
	ld.param.u64 	%rd19, [_Z17fc_update_weightsfPfS_S_S_i_param_4];
	ld.param.u32 	%r17, [_Z17fc_update_weightsfPfS_S_S_i_param_5];
	cvta.to.global.u64 	%rd1, %rd19;
	cvta.to.global.u64 	%rd2, %rd18;
	cvta.to.global.u64 	%rd20, %rd17;
	cvta.to.global.u64 	%rd21, %rd16;
	mov.u32 	%r18, %ctaid.x;
	mov.u32 	%r19, %ntid.x;
	mov.u32 	%r20, %tid.x;
	mad.lo.s32 	%r1, %r18, %r19, %r20;
	mul.wide.s32 	%rd22, %r1, 4;
	add.s64 	%rd23, %rd21, %rd22;
	ld.global.f32 	%f2, [%rd23];
	mul.f32 	%f3, %f1, %f2;
	add.s64 	%rd24, %rd20, %rd22;
	ld.global.f32 	%f4, [%rd24];
	sub.f32 	%f5, %f4, %f3;
	st.global.f32 	[%rd24], %f5;
	setp.lt.s32 	%p1, %r17, 1;
	@%p1 bra 	$L__BB3_13;
	mul.lo.s32 	%r22, %r17, %r1;
	cvt.s64.s32 	%rd3, %r22;
	and.b32  	%r2, %r17, 15;
	setp.lt.u32 	%p2, %r17, 16;
	mov.b32 	%r25, 0;
	@%p2 bra 	$L__BB3_4;
	and.b32  	%r25, %r17, 2147483632;
	neg.s32 	%r23, %r25;
	shl.b64 	%rd25, %rd3, 2;
	add.s64 	%rd26, %rd25, 32;
	add.s64 	%rd41, %rd2, %rd26;
	add.s64 	%rd40, %rd1, %rd26;
$L__BB3_3:
	.pragma "nounroll";
	ld.global.f32 	%f6, [%rd41+-32];
	mul.f32 	%f7, %f1, %f6;
	ld.global.f32 	%f8, [%rd40+-32];
	sub.f32 	%f9, %f8, %f7;
	st.global.f32 	[%rd40+-32], %f9;
	ld.global.f32 	%f10, [%rd41+-28];
	mul.f32 	%f11, %f1, %f10;
	ld.global.f32 	%f12, [%rd40+-28];
	sub.f32 	%f13, %f12, %f11;
	st.global.f32 	[%rd40+-28], %f13;
	ld.global.f32 	%f14, [%rd41+-24];
	mul.f32 	%f15, %f1, %f14;
	ld.global.f32 	%f16, [%rd40+-24];
	sub.f32 	%f17, %f16, %f15;
	st.global.f32 	[%rd40+-24], %f17;
	ld.global.f32 	%f18, [%rd41+-20];
	mul.f32 	%f19, %f1, %f18;
	ld.global.f32 	%f20, [%rd40+-20];
	sub.f32 	%f21, %f20, %f19;
	st.global.f32 	[%rd40+-20], %f21;
	ld.global.f32 	%f22, [%rd41+-16];
	mul.f32 	%f23, %f1, %f22;
	ld.global.f32 	%f24, [%rd40+-16];
	sub.f32 	%f25, %f24, %f23;
	st.global.f32 	[%rd40+-16], %f25;
	ld.global.f32 	%f26, [%rd41+-12];
	mul.f32 	%f27, %f1, %f26;
	ld.global.f32 	%f28, [%rd40+-12];
	sub.f32 	%f29, %f28, %f27;
	st.global.f32 	[%rd40+-12], %f29;
	ld.global.f32 	%f30, [%rd41+-8];
	mul.f32 	%f31, %f1, %f30;
	ld.global.f32 	%f32, [%rd40+-8];
	sub.f32 	%f33, %f32, %f31;
	st.global.f32 	[%rd40+-8], %f33;
	ld.global.f32 	%f34, [%rd41+-4];
	mul.f32 	%f35, %f1, %f34;
	ld.global.f32 	%f36, [%rd40+-4];
	sub.f32 	%f37, %f36, %f35;
	st.global.f32 	[%rd40+-4], %f37;
	ld.global.f32 	%f38, [%rd41];
	mul.f32 	%f39, %f1, %f38;
	ld.global.f32 	%f40, [%rd40];
	sub.f32 	%f41, %f40, %f39;
	st.global.f32 	[%rd40], %f41;
	ld.global.f32 	%f42, [%rd41+4];
	mul.f32 	%f43, %f1, %f42;
	ld.global.f32 	%f44, [%rd40+4];
	sub.f32 	%f45, %f44, %f43;
	st.global.f32 	[%rd40+4], %f45;
	ld.global.f32 	%f46, [%rd41+8];
	mul.f32 	%f47, %f1, %f46;
	ld.global.f32 	%f48, [%rd40+8];
	sub.f32 	%f49, %f48, %f47;
	st.global.f32 	[%rd40+8], %f49;
	ld.global.f32 	%f50, [%rd41+12];
	mul.f32 	%f51, %f1, %f50;
	ld.global.f32 	%f52, [%rd40+12];
	sub.f32 	%f53, %f52, %f51;
	st.global.f32 	[%rd40+12], %f53;
	ld.global.f32 	%f54, [%rd41+16];
	mul.f32 	%f55, %f1, %f54;
	ld.global.f32 	%f56, [%rd40+16];
	sub.f32 	%f57, %f56, %f55;
	st.global.f32 	[%rd40+16], %f57;
	ld.global.f32 	%f58, [%rd41+20];
	mul.f32 	%f59, %f1, %f58;
	ld.global.f32 	%f60, [%rd40+20];
	sub.f32 	%f61, %f60, %f59;
	st.global.f32 	[%rd40+20], %f61;
	ld.global.f32 	%f62, [%rd41+24];
	mul.f32 	%f63, %f1, %f62;
	ld.global.f32 	%f64, [%rd40+24];
	sub.f32 	%f65, %f64, %f63;
	st.global.f32 	[%rd40+24], %f65;
	ld.global.f32 	%f66, [%rd41+28];
	mul.f32 	%f67, %f1, %f66;
	ld.global.f32 	%f68, [%rd40+28];
	sub.f32 	%f69, %f68, %f67;
	st.global.f32 	[%rd40+28], %f69;
	add.s32 	%r23, %r23, 16;
	add.s64 	%rd41, %rd41, 64;
	add.s64 	%rd40, %rd40, 64;
	setp.ne.s32 	%p3, %r23, 0;
	@%p3 bra 	$L__BB3_3;
$L__BB3_4:
	setp.eq.s32 	%p4, %r2, 0;
	@%p4 bra 	$L__BB3_13;
	and.b32  	%r8, %r17, 7;
	setp.lt.u32 	%p5, %r2, 8;
	@%p5 bra 	$L__BB3_7;
	cvt.u64.u32 	%rd27, %r25;
	add.s64 	%rd28, %rd27, %rd3;
	shl.b64 	%rd29, %rd28, 2;
	add.s64 	%rd30, %rd2, %rd29;
	ld.global.f32 	%f70, [%rd30];
	add.s64 	%rd31, %rd1, %rd29;
	mul.f32 	%f71, %f1, %f70;
	ld.global.f32 	%f72, [%rd31];
	sub.f32 	%f73, %f72, %f71;
	st.global.f32 	[%rd31], %f73;
	ld.global.f32 	%f74, [%rd30+4];
	mul.f32 	%f75, %f1, %f74;
	ld.global.f32 	%f76, [%rd31+4];
	sub.f32 	%f77, %f76, %f75;
	st.global.f32 	[%rd31+4], %f77;
	ld.global.f32 	%f78, [%rd30+8];
	mul.f32 	%f79, %f1, %f78;
	ld.global.f32 	%f80, [%rd31+8];
	sub.f32 	%f81, %f80, %f79;
	st.global.f32 	[%rd31+8], %f81;
	ld.global.f32 	%f82, [%rd30+12];
	mul.f32 	%f83, %f1, %f82;
	ld.global.f32 	%f84, [%rd31+12];
	sub.f32 	%f85, %f84, %f83;
	st.global.f32 	[%rd31+12], %f85;
	ld.global.f32 	%f86, [%rd30+16];
	mul.f32 	%f87, %f1, %f86;
	ld.global.f32 	%f88, [%rd31+16];
	sub.f32 	%f89, %f88, %f87;
	st.global.f32 	[%rd31+16], %f89;
	ld.global.f32 	%f90, [%rd30+20];
	mul.f32 	%f91, %f1, %f90;
	ld.global.f32 	%f92, [%rd31+20];
	sub.f32 	%f93, %f92, %f91;
	st.global.f32 	[%rd31+20], %f93;
	ld.global.f32 	%f94, [%rd30+24];
	mul.f32 	%f95, %f1, %f94;
	ld.global.f32 	%f96, [%rd31+24];
	sub.f32 	%f97, %f96, %f95;
	st.global.f32 	[%rd31+24], %f97;
	ld.global.f32 	%f98, [%rd30+28];
	mul.f32 	%f99, %f1, %f98;
	ld.global.f32 	%f100, [%rd31+28];
	sub.f32 	%f101, %f100, %f99;
	st.global.f32 	[%rd31+28], %f101;
	add.s32 	%r25, %r25, 8;
$L__BB3_7:
	setp.eq.s32 	%p6, %r8, 0;
	@%p6 bra 	$L__BB3_13;
	and.b32  	%r11, %r17, 3;
	setp.lt.u32 	%p7, %r8, 4;
	@%p7 bra 	$L__BB3_10;
	cvt.u64.u32 	%rd32, %r25;
	add.s64 	%rd33, %rd32, %rd3;
	shl.b64 	%rd34, %rd33, 2;
	add.s64 	%rd35, %rd2, %rd34;
	ld.global.f32 	%f102, [%rd35];
	add.s64 	%rd36, %rd1, %rd34;
	mul.f32 	%f103, %f1, %f102;
	ld.global.f32 	%f104, [%rd36];
	sub.f32 	%f105, %f104, %f103;
	st.global.f32 	[%rd36], %f105;
	ld.global.f32 	%f106, [%rd35+4];
	mul.f32 	%f107, %f1, %f106;
	ld.global.f32 	%f108, [%rd36+4];
	sub.f32 	%f109, %f108, %f107;
	st.global.f32 	[%rd36+4], %f109;
	ld.global.f32 	%f110, [%rd35+8];
	mul.f32 	%f111, %f1, %f110;
	ld.global.f32 	%f112, [%rd36+8];
	sub.f32 	%f113, %f112, %f111;
	st.global.f32 	[%rd36+8], %f113;
	ld.global.f32 	%f114, [%rd35+12];
	mul.f32 	%f115, %f1, %f114;
	ld.global.f32 	%f116, [%rd36+12];
	sub.f32 	%f117, %f116, %f115;
	st.global.f32 	[%rd36+12], %f117;
	add.s32 	%r25, %r25, 4;
$L__BB3_10:
	setp.eq.s32 	%p8, %r11, 0;
	@%p8 bra 	$L__BB3_13;
	cvt.u64.u32 	%rd37, %r25;
	add.s64 	%rd38, %rd3, %rd37;
	shl.b64 	%rd39, %rd38, 2;
	add.s64 	%rd43, %rd1, %rd39;
	add.s64 	%rd42, %rd2, %rd39;
	neg.s32 	%r27, %r11;
$L__BB3_12:
	.pragma "nounroll";
	ld.global.f32 	%f118, [%rd42];
	mul.f32 	%f119, %f1, %f118;
	ld.global.f32 	%f120, [%rd43];
	sub.f32 	%f121, %f120, %f119;
	st.global.f32 	[%rd43], %f121;
	add.s64 	%rd43, %rd43, 4;
	add.s64 	%rd42, %rd42, 4;
	add.s32 	%r27, %r27, 1;
	setp.ne.s32 	%p9, %r27, 0;
	@%p9 bra 	$L__BB3_12;
$L__BB3_13:
	ret;

}


// ===== COMPILED SASS (sm_100) =====

	.target	sm_100

	.elftype	@"ET_EXEC"


//--------------------- .note.nv.tkinfo           --------------------------
	.section	.note.nv.tkinfo,"",@"SHT_NOTE"
	.sectionflags	@"SHF_NOTE_NV_TKINFO"
	.tkinfo
        /*0018*/ 	.word	0x00000002
        /*0030*/ 	.string	""
        /*0030*/ 	.string	"ptxas"
        /*0030*/ 	.string	"Cuda compilation tools, release 13.0, V13.0.88"
        /*0030*/ 	.string	"Build cuda_13.0.r13.0/compiler.36424714_0"
        /*0030*/ 	.string	"-arch sm_100 -m 64 "



//--------------------- .note.nv.cuinfo           --------------------------
	.section	.note.nv.cuinfo,"",@"SHT_NOTE"
	.sectionflags	@"SHF_NOTE_NV_CUINFO"
        /*0018*/ 	.short	0x0002
        /*001a*/ 	.short	0x0064
        /*001c*/ 	.short	0x0082
	.zero		2


//--------------------- .nv.info                  --------------------------
	.section	.nv.info,"",@"SHT_CUDA_INFO"
	.align	4


	//----- nvinfo : EIATTR_REGCOUNT
	.align		4
        /*0000*/ 	.byte	0x04, 0x2f
        /*0002*/ 	.short	(.L_1 - .L_0)
	.align		4
.L_0:
        /*0004*/ 	.word	index@(_Z7fp_cudaPfS_S_S_ii)
        /*0008*/ 	.word	0x00000014


	//----- nvinfo : EIATTR_FRAME_SIZE
	.align		4
.L_1:
        /*000c*/ 	.byte	0x04, 0x11
        /*000e*/ 	.short	(.L_3 - .L_2)
	.align		4
.L_2:
        /*0010*/ 	.word	index@(_Z7fp_cudaPfS_S_S_ii)
        /*0014*/ 	.word	0x00000000


	//----- nvinfo : EIATTR_REGCOUNT
	.align		4
.L_3:
        /*0018*/ 	.byte	0x04, 0x2f
        /*001a*/ 	.short	(.L_5 - .L_4)
	.align		4
.L_4:
        /*001c*/ 	.word	index@(_Z10ol_bp_cudaPfS_iifS_S_)
        /*0020*/ 	.word	0x00000012


	//----- nvinfo : EIATTR_FRAME_SIZE
	.align		4
.L_5:
        /*0024*/ 	.byte	0x04, 0x11
        /*0026*/ 	.short	(.L_7 - .L_6)
	.align		4
.L_6:
        /*0028*/ 	.word	index@(_Z10ol_bp_cudaPfS_iifS_S_)
        /*002c*/ 	.word	0x00000000


	//----- nvinfo : EIATTR_REGCOUNT
	.align		4
.L_7:
        /*0030*/ 	.byte	0x04, 0x2f
        /*0032*/ 	.short	(.L_9 - .L_8)
	.align		4
.L_8:
        /*0034*/ 	.word	index@(_Z10fc_bp_cudaPfS_S_S_S_i)
        /*0038*/ 	.word	0x0000001c


	//----- nvinfo : EIATTR_FRAME_SIZE
	.align		4
.L_9:
        /*003c*/ 	.byte	0x04, 0x11
        /*003e*/ 	.short	(.L_11 - .L_10)
	.align		4
.L_10:
        /*0040*/ 	.word	index@(_Z10fc_bp_cudaPfS_S_S_S_i)
        /*0044*/ 	.word	0x00000000


	//----- nvinfo : EIATTR_REGCOUNT
	.align		4
.L_11:
        /*0048*/ 	.byte	0x04, 0x2f
        /*004a*/ 	.short	(.L_13 - .L_12)
	.align		4
.L_12:
        /*004c*/ 	.word	index@(_Z17fc_update_weightsfPfS_S_S_i)
        /*0050*/ 	.word	0x00000014


	//----- nvinfo : EIATTR_FRAME_SIZE
	.align		4
.L_13:
        /*0054*/ 	.byte	0x04, 0x11
        /*0056*/ 	.short	(.L_15 - .L_14)
	.align		4
.L_14:
        /*0058*/ 	.word	index@(_Z17fc_update_weightsfPfS_S_S_i)
        /*005c*/ 	.word	0x00000000


	//----- nvinfo : EIATTR_MIN_STACK_SIZE
	.align		4
.L_15:
        /*0060*/ 	.byte	0x04, 0x12
        /*0062*/ 	.short	(.L_17 - .L_16)
	.align		4
.L_16:
        /*0064*/ 	.word	index@(_Z17fc_update_weightsfPfS_S_S_i)
        /*0068*/ 	.word	0x00000000


	//----- nvinfo : EIATTR_MIN_STACK_SIZE
	.align		4
.L_17:
        /*006c*/ 	.byte	0x04, 0x12
        /*006e*/ 	.short	(.L_19 - .L_18)
	.align		4
.L_18:
        /*0070*/ 	.word	index@(_Z10fc_bp_cudaPfS_S_S_S_i)
        /*0074*/ 	.word	0x00000000


	//----- nvinfo : EIATTR_MIN_STACK_SIZE
	.align		4
.L_19:
        /*0078*/ 	.byte	0x04, 0x12
        /*007a*/ 	.short	(.L_21 - .L_20)
	.align		4
.L_20:
        /*007c*/ 	.word	index@(_Z10ol_bp_cudaPfS_iifS_S_)
        /*0080*/ 	.word	0x00000000


	//----- nvinfo : EIATTR_MIN_STACK_SIZE
	.align		4
.L_21:
        /*0084*/ 	.byte	0x04, 0x12
        /*0086*/ 	.short	(.L_23 - .L_22)
	.align		4
.L_22:
        /*0088*/ 	.word	index@(_Z7fp_cudaPfS_S_S_ii)
        /*008c*/ 	.word	0x00000000
.L_23:


//--------------------- .nv.compat                --------------------------
	.section	.nv.compat,"",@"SHT_CUDA_COMPAT_INFO"
	.align	4
        /*0000*/ 	.byte	0x02, 0x09, 0x00, 0x00, 0x02, 0x02, 0x01, 0x00, 0x02, 0x05, 0x05, 0x00, 0x03, 0x07, 0x01, 0x01
        /*0010*/ 	.byte	0x02, 0x03, 0x00, 0x00, 0x02, 0x06, 0x01, 0x00, 0x04, 0x0b, 0x08, 0x00, 0x09, 0x00, 0x00, 0x00
        /*0020*/ 	.byte	0x00, 0x00, 0x00, 0x00


//--------------------- .nv.info._Z17fc_update_weightsfPfS_S_S_i --------------------------
	.section	.nv.info._Z17fc_update_weightsfPfS_S_S_i,"",@"SHT_CUDA_INFO"
	.sectionflags	@""
	.align	4


	//----- nvinfo : EIATTR_CUDA_API_VERSION
	.align		4
        /*0000*/ 	.byte	0x04, 0x37
        /*0002*/ 	.short	(.L_25 - .L_24)
.L_24:
        /*0004*/ 	.word	0x00000082


	//----- nvinfo : EIATTR_KPARAM_INFO
	.align		4
.L_25:
        /*0008*/ 	.byte	0x04, 0x17
        /*000a*/ 	.short	(.L_27 - .L_26)
.L_26:
        /*000c*/ 	.word	0x00000000
        /*0010*/ 	.short	0x0005
        /*0012*/ 	.short	0x0028
        /*0014*/ 	.byte	0x00, 0xf0, 0x11, 0x00


	//----- nvinfo : EIATTR_KPARAM_INFO
	.align		4
.L_27:
        /*0018*/ 	.byte	0x04, 0x17
        /*001a*/ 	.short	(.L_29 - .L_28)
.L_28:
        /*001c*/ 	.word	0x00000000
        /*0020*/ 	.short	0x0004
        /*0022*/ 	.short	0x0020
        /*0024*/ 	.byte	0x00, 0xf5, 0x21, 0x00


	//----- nvinfo : EIATTR_KPARAM_INFO
	.align		4
.L_29:
        /*0028*/ 	.byte	0x04, 0x17
        /*002a*/ 	.short	(.L_31 - .L_30)
.L_30:
        /*002c*/ 	.word	0x00000000
        /*0030*/ 	.short	0x0003
        /*0032*/ 	.short	0x0018
        /*0034*/ 	.byte	0x00, 0xf5, 0x21, 0x00


	//----- nvinfo : EIATTR_KPARAM_INFO
	.align		4
.L_31:
        /*0038*/ 	.byte	0x04, 0x17
        /*003a*/ 	.short	(.L_33 - .L_32)
.L_32:
        /*003c*/ 	.word	0x00000000
        /*0040*/ 	.short	0x0002
        /*0042*/ 	.short	0x0010
        /*0044*/ 	.byte	0x00, 0xf5, 0x21, 0x00


	//----- nvinfo : EIATTR_KPARAM_INFO
	.align		4
.L_33:
        /*0048*/ 	.byte	0x04, 0x17
        /*004a*/ 	.short	(.L_35 - .L_34)
.L_34:
        /*004c*/ 	.word	0x00000000
        /*0050*/ 	.short	0x0001
        /*0052*/ 	.short	0x0008
        /*0054*/ 	.byte	0x00, 0xf5, 0x21, 0x00


	//----- nvinfo : EIATTR_KPARAM_INFO
	.align		4
.L_35:
        /*0058*/ 	.byte	0x04, 0x17
        /*005a*/ 	.short	(.L_37 - .L_36)
.L_36:
        /*005c*/ 	.word	0x00000000
        /*0060*/ 	.short	0x0000
        /*0062*/ 	.short	0x0000
        /*0064*/ 	.byte	0x00, 0xf0, 0x11, 0x00


	//----- nvinfo : EIATTR_SPARSE_MMA_MASK
	.align		4
.L_37:
        /*0068*/ 	.byte	0x03, 0x50
        /*006a*/ 	.short	0x0000


	//----- nvinfo : EIATTR_MAXREG_COUNT
	.align		4
        /*006c*/ 	.byte	0x03, 0x1b
        /*006e*/ 	.short	0x00ff


	//----- nvinfo : EIATTR_MERCURY_ISA_VERSION
	.align		4
        /*0070*/ 	.byte	0x03, 0x5f
        /*0072*/ 	.short	0x0101


	//----- nvinfo : EIATTR_VRC_CTA_INIT_COUNT
	.align		4
        /*0074*/ 	.byte	0x02, 0x4a
	.zero		1
	.zero		1


	//----- nvinfo : EIATTR_EXIT_INSTR_OFFSETS
	.align		4
        /*0078*/ 	.byte	0x04, 0x1c
        /*007a*/ 	.short	(.L_39 - .L_38)


	//   ....[0]....
.L_38:
        /*007c*/ 	.word	0x00000110


	//   ....[1]....
        /*0080*/ 	.word	0x000006d0


	//   ....[2]....
        /*0084*/ 	.word	0x000009d0


	//   ....[3]....
        /*0088*/ 	.word	0x00000bd0


	//   ....[4]....
        /*008c*/ 	.word	0x00000d70


	//----- nvinfo : EIATTR_CBANK_PARAM_SIZE
	.align		4
.L_39:
        /*0090*/ 	.byte	0x03, 0x19
        /*0092*/ 	.short	0x002c


	//----- nvinfo : EIATTR_PARAM_CBANK
	.align		4
        /*0094*/ 	.byte	0x04, 0x0a
        /*0096*/ 	.short	(.L_41 - .L_40)
	.align		4
.L_40:
        /*0098*/ 	.word	index@(.nv.constant0._Z17fc_update_weightsfPfS_S_S_i)
        /*009c*/ 	.short	0x0380
        /*009e*/ 	.short	0x002c


	//----- nvinfo : EIATTR_SW_WAR
	.align		4
.L_41:
        /*00a0*/ 	.byte	0x04, 0x36
        /*00a2*/ 	.short	(.L_43 - .L_42)
.L_42:
        /*00a4*/ 	.word	0x00000008
.L_43:


//--------------------- .nv.info._Z10fc_bp_cudaPfS_S_S_S_i --------------------------
	.section	.nv.info._Z10fc_bp_cudaPfS_S_S_S_i,"",@"SHT_CUDA_INFO"
	.sectionflags	@""
	.align	4


	//----- nvinfo : EIATTR_CUDA_API_VERSION
	.align		4
        /*0000*/ 	.byte	0x04, 0x37
        /*0002*/ 	.short	(.L_45 - .L_44)
.L_44:
        /*0004*/ 	.word	0x00000082


	//----- nvinfo : EIATTR_KPARAM_INFO
	.align		4
.L_45:
        /*0008*/ 	.byte	0x04, 0x17
        /*000a*/ 	.short	(.L_47 - .L_46)
.L_46:
        /*000c*/ 	.word	0x00000000
        /*0010*/ 	.short	0x0005
        /*0012*/ 	.short	0x0028
        /*0014*/ 	.byte	0x00, 0xf0, 0x11, 0x00


	//----- nvinfo : EIATTR_KPARAM_INFO
	.align		4
.L_47:
        /*0018*/ 	.byte	0x04, 0x17
        /*001a*/ 	.short	(.L_49 - .L_48)
.L_48:
        /*001c*/ 	.word	0x00000000
        /*0020*/ 	.short	0x0004
        /*0022*/ 	.short	0x0020
        /*0024*/ 	.byte	0x00, 0xf5, 0x21, 0x00


	//----- nvinfo : EIATTR_KPARAM_INFO
	.align		4
.L_49:
        /*0028*/ 	.byte	0x04, 0x17
        /*002a*/ 	.short	(.L_51 - .L_50)
.L_50:
        /*002c*/ 	.word	0x00000000
        /*0030*/ 	.short	0x0003
        /*0032*/ 	.short	0x0018
        /*0034*/ 	.byte	0x00, 0xf5, 0x21, 0x00


	//----- nvinfo : EIATTR_KPARAM_INFO
	.align		4
.L_51:
        /*0038*/ 	.byte	0x04, 0x17
        /*003a*/ 	.short	(.L_53 - .L_52)
.L_52:
        /*003c*/ 	.word	0x00000000
        /*0040*/ 	.short	0x0002
        /*0042*/ 	.short	0x0010
        /*0044*/ 	.byte	0x00, 0xf5, 0x21, 0x00


	//----- nvinfo : EIATTR_KPARAM_INFO
	.align		4
.L_53:
        /*0048*/ 	.byte	0x04, 0x17
        /*004a*/ 	.short	(.L_55 - .L_54)
.L_54:
        /*004c*/ 	.word	0x00000000
        /*0050*/ 	.short	0x0001
        /*0052*/ 	.short	0x0008
        /*0054*/ 	.byte	0x00, 0xf5, 0x21, 0x00


	//----- nvinfo : EIATTR_KPARAM_INFO
	.align		4
.L_55:
        /*0058*/ 	.byte	0x04, 0x17
        /*005a*/ 	.short	(.L_57 - .L_56)
.L_56:
        /*005c*/ 	.word	0x00000000
        /*0060*/ 	.short	0x0000
        /*0062*/ 	.short	0x0000
        /*0064*/ 	.byte	0x00, 0xf5, 0x21, 0x00


	//----- nvinfo : EIATTR_SPARSE_MMA_MASK
	.align		4
.L_57:
        /*0068*/ 	.byte	0x03, 0x50
        /*006a*/ 	.short	0x0000


	//----- nvinfo : EIATTR_MAXREG_COUNT
	.align		4
        /*006c*/ 	.byte	0x03, 0x1b
        /*006e*/ 	.short	0x00ff


	//----- nvinfo : EIATTR_MERCURY_ISA_VERSION
	.align		4
        /*0070*/ 	.byte	0x03, 0x5f
        /*0072*/ 	.short	0x0101


	//----- nvinfo : EIATTR_VRC_CTA_INIT_COUNT
	.align		4
        /*0074*/ 	.byte	0x02, 0x4a
	.zero		1
	.zero		1


	//----- nvinfo : EIATTR_EXIT_INSTR_OFFSETS
	.align		4
        /*0078*/ 	.byte	0x04, 0x1c
        /*007a*/ 	.short	(.L_59 - .L_58)


	//   ....[0]....
.L_58:
        /*007c*/ 	.word	0x00000750


	//   ....[1]....
        /*0080*/ 	.word	0x000011a0


	//----- nvinfo : EIATTR_CRS_STACK_SIZE
	.align		4
.L_59:
        /*0084*/ 	.byte	0x04, 0x1e
        /*0086*/ 	.short	(.L_61 - .L_60)
.L_60:
        /*0088*/ 	.word	0x00000000


	//----- nvinfo : EIATTR_CBANK_PARAM_SIZE
	.align		4
.L_61:
        /*008c*/ 	.byte	0x03, 0x19
        /*008e*/ 	.short	0x002c


	//----- nvinfo : EIATTR_PARAM_CBANK
	.align		4
        /*0090*/ 	.byte	0x04, 0x0a
        /*0092*/ 	.short	(.L_63 - .L_62)
	.align		4
.L_62:
        /*0094*/ 	.word	index@(.nv.constant0._Z10fc_bp_cudaPfS_S_S_S_i)
        /*0098*/ 	.short	0x0380
        /*009a*/ 	.short	0x002c


	//----- nvinfo : EIATTR_SW_WAR
	.align		4
.L_63:
        /*009c*/ 	.byte	0x04, 0x36
        /*009e*/ 	.short	(.L_65 - .L_64)
.L_64:
        /*00a0*/ 	.word	0x00000008
.L_65:


//--------------------- .nv.info._Z10ol_bp_cudaPfS_iifS_S_ --------------------------
	.section	.nv.info._Z10ol_bp_cudaPfS_iifS_S_,"",@"SHT_CUDA_INFO"
	.sectionflags	@""
	.align	4


	//----- nvinfo : EIATTR_CUDA_API_VERSION
	.align		4
        /*0000*/ 	.byte	0x04, 0x37
        /*0002*/ 	.short	(.L_67 - .L_66)
.L_66:
        /*0004*/ 	.word	0x00000082


	//----- nvinfo : EIATTR_KPARAM_INFO
	.align		4
.L_67:
        /*0008*/ 	.byte	0x04, 0x17
        /*000a*/ 	.short	(.L_69 - .L_68)
.L_68:
        /*000c*/ 	.word	0x00000000
        /*0010*/ 	.short	0x0006
        /*0012*/ 	.short	0x0028
        /*0014*/ 	.byte	0x00, 0xf5, 0x21, 0x00


	//----- nvinfo : EIATTR_KPARAM_INFO
	.align		4
.L_69:
        /*0018*/ 	.byte	0x04, 0x17
        /*001a*/ 	.short	(.L_71 - .L_70)
.L_70:
        /*001c*/ 	.word	0x00000000
        /*0020*/ 	.short	0x0005
        /*0022*/ 	.short	0x0020
        /*0024*/ 	.byte	0x00, 0xf5, 0x21, 0x00


	//----- nvinfo : EIATTR_KPARAM_INFO
	.align		4
.L_71:
        /*0028*/ 	.byte	0x04, 0x17
        /*002a*/ 	.short	(.L_73 - .L_72)
.L_72:
        /*002c*/ 	.word	0x00000000
        /*0030*/ 	.short	0x0004
        /*0032*/ 	.short	0x0018
        /*0034*/ 	.byte	0x00, 0xf0, 0x11, 0x00


	//----- nvinfo : EIATTR_KPARAM_INFO
	.align		4
.L_73:
        /*0038*/ 	.byte	0x04, 0x17
        /*003a*/ 	.short	(.L_75 - .L_74)
.L_74:
        /*003c*/ 	.word	0x00000000
        /*0040*/ 	.short	0x0003
        /*0042*/ 	.short	0x0014
        /*0044*/ 	.byte	0x00, 0xf0, 0x11, 0x00


	//----- nvinfo : EIATTR_KPARAM_INFO
	.align		4
.L_75:
        /*0048*/ 	.byte	0x04, 0x17
        /*004a*/ 	.short	(.L_77 - .L_76)
.L_76:
        /*004c*/ 	.word	0x00000000
        /*0050*/ 	.short	0x0002
        /*0052*/ 	.short	0x0010
        /*0054*/ 	.byte	0x00, 0xf0, 0x11, 0x00


	//----- nvinfo : EIATTR_KPARAM_INFO
	.align		4
.L_77:
        /*0058*/ 	.byte	0x04, 0x17
        /*005a*/ 	.short	(.L_79 - .L_78)
.L_78:
        /*005c*/ 	.word	0x00000000
        /*0060*/ 	.short	0x0001
        /*0062*/ 	.short	0x0008
        /*0064*/ 	.byte	0x00, 0xf5, 0x21, 0x00


	//----- nvinfo : EIATTR_KPARAM_INFO
	.align		4
.L_79:
        /*0068*/ 	.byte	0x04, 0x17
        /*006a*/ 	.short	(.L_81 - .L_80)
.L_80:
        /*006c*/ 	.word	0x00000000
        /*0070*/ 	.short	0x0000
        /*0072*/ 	.short	0x0000
        /*0074*/ 	.byte	0x00, 0xf5, 0x21, 0x00


	//----- nvinfo : EIATTR_SPARSE_MMA_MASK
	.align		4
.L_81:
        /*0078*/ 	.byte	0x03, 0x50
        /*007a*/ 	.short	0x0000


	//----- nvinfo : EIATTR_MAXREG_COUNT
	.align		4
        /*007c*/ 	.byte	0x03, 0x1b
        /*007e*/ 	.short	0x00ff


	//----- nvinfo : EIATTR_MERCURY_ISA_VERSION
	.align		4
        /*0080*/ 	.byte	0x03, 0x5f
        /*0082*/ 	.short	0x0101


	//----- nvinfo : EIATTR_VRC_CTA_INIT_COUNT
	.align		4
        /*0084*/ 	.byte	0x02, 0x4a
	.zero		1
	.zero		1


	//----- nvinfo : EIATTR_EXIT_INSTR_OFFSETS
	.align		4
        /*0088*/ 	.byte	0x04, 0x1c
        /*008a*/ 	.short	(.L_83 - .L_82)


	//   ....[0]....
.L_82:
        /*008c*/ 	.word	0x000001c0


	//----- nvinfo : EIATTR_CBANK_PARAM_SIZE
	.align		4
.L_83:
        /*0090*/ 	.byte	0x03, 0x19
        /*0092*/ 	.short	0x0030


	//----- nvinfo : EIATTR_PARAM_CBANK
	.align		4
        /*0094*/ 	.byte	0x04, 0x0a
        /*0096*/ 	.short	(.L_85 - .L_84)
	.align		4
.L_84:
        /*0098*/ 	.word	index@(.nv.constant0._Z10ol_bp_cudaPfS_iifS_S_)
        /*009c*/ 	.short	0x0380
        /*009e*/ 	.short	0x0030


	//----- nvinfo : EIATTR_SW_WAR
	.align		4
.L_85:
        /*00a0*/ 	.byte	0x04, 0x36
        /*00a2*/ 	.short	(.L_87 - .L_86)
.L_86:
        /*00a4*/ 	.word	0x00000008
.L_87:


//--------------------- .nv.info._Z7fp_cudaPfS_S_S_ii --------------------------
	.section	.nv.info._Z7fp_cudaPfS_S_S_ii,"",@"SHT_CUDA_INFO"
	.sectionflags	@""
	.align	4


	//----- nvinfo : EIATTR_CUDA_API_VERSION
	.align		4
        /*0000*/ 	.byte	0x04, 0x37
        /*0002*/ 	.short	(.L_89 - .L_88)
.L_88:
        /*0004*/ 	.word	0x00000082


	//----- nvinfo : EIATTR_KPARAM_INFO
	.align		4
.L_89:
        /*0008*/ 	.byte	0x04, 0x17
        /*000a*/ 	.short	(.L_91 - .L_90)
.L_90:
        /*000c*/ 	.word	0x00000000
        /*0010*/ 	.short	0x0005
        /*0012*/ 	.short	0x0024
        /*0014*/ 	.byte	0x00, 0xf0, 0x11, 0x00


	//----- nvinfo : EIATTR_KPARAM_INFO
	.align		4
.L_91:
        /*0018*/ 	.byte	0x04, 0x17
        /*001a*/ 	.short	(.L_93 - .L_92)
.L_92:
        /*001c*/ 	.word	0x00000000
        /*0020*/ 	.short	0x0004
        /*0022*/ 	.short	0x0020
        /*0024*/ 	.byte	0x00, 0xf0, 0x11, 0x00


	//----- nvinfo : EIATTR_KPARAM_INFO
	.align		4
.L_93:
        /*0028*/ 	.byte	0x04, 0x17
        /*002a*/ 	.short	(.L_95 - .L_94)
.L_94:
        /*002c*/ 	.word	0x00000000
        /*0030*/ 	.short	0x0003
        /*0032*/ 	.short	0x0018
        /*0034*/ 	.byte	0x00, 0xf5, 0x21, 0x00


	//----- nvinfo : EIATTR_KPARAM_INFO
	.align		4
.L_95:
        /*0038*/ 	.byte	0x04, 0x17
        /*003a*/ 	.short	(.L_97 - .L_96)
.L_96:
        /*003c*/ 	.word	0x00000000
        /*0040*/ 	.short	0x0002
        /*0042*/ 	.short	0x0010
        /*0044*/ 	.byte	0x00, 0xf5, 0x21, 0x00


	//----- nvinfo : EIATTR_KPARAM_INFO
	.align		4
.L_97:
        /*0048*/ 	.byte	0x04, 0x17
        /*004a*/ 	.short	(.L_99 - .L_98)
.L_98:
        /*004c*/ 	.word	0x00000000
        /*0050*/ 	.short	0x0001
        /*0052*/ 	.short	0x0008
        /*0054*/ 	.byte	0x00, 0xf5, 0x21, 0x00


	//----- nvinfo : EIATTR_KPARAM_INFO
	.align		4
.L_99:
        /*0058*/ 	.byte	0x04, 0x17
        /*005a*/ 	.short	(.L_101 - .L_100)
.L_100:
        /*005c*/ 	.word	0x00000000
        /*0060*/ 	.short	0x0000
        /*0062*/ 	.short	0x0000
        /*0064*/ 	.byte	0x00, 0xf5, 0x21, 0x00


	//----- nvinfo : EIATTR_SPARSE_MMA_MASK
	.align		4
.L_101:
        /*0068*/ 	.byte	0x03, 0x50
        /*006a*/ 	.short	0x0000


	//----- nvinfo : EIATTR_MAXREG_COUNT
	.align		4
        /*006c*/ 	.byte	0x03, 0x1b
        /*006e*/ 	.short	0x00ff


	//----- nvinfo : EIATTR_MERCURY_ISA_VERSION
	.align		4
        /*0070*/ 	.byte	0x03, 0x5f
        /*0072*/ 	.short	0x0101


	//----- nvinfo : EIATTR_VRC_CTA_INIT_COUNT
	.align		4
        /*0074*/ 	.byte	0x02, 0x4a
	.zero		1
	.zero		1


	//----- nvinfo : EIATTR_EXIT_INSTR_OFFSETS
	.align		4
        /*0078*/ 	.byte	0x04, 0x1c
        /*007a*/ 	.short	(.L_103 - .L_102)


	//   ....[0]....
.L_102:
        /*007c*/ 	.word	0x00000d90


	//----- nvinfo : EIATTR_CBANK_PARAM_SIZE
	.align		4
.L_103:
        /*0080*/ 	.byte	0x03, 0x19
        /*0082*/ 	.short	0x0028


	//----- nvinfo : EIATTR_PARAM_CBANK
	.align		4
        /*0084*/ 	.byte	0x04, 0x0a
        /*0086*/ 	.short	(.L_105 - .L_104)
	.align		4
.L_104:
        /*0088*/ 	.word	index@(.nv.constant0._Z7fp_cudaPfS_S_S_ii)
        /*008c*/ 	.short	0x0380
        /*008e*/ 	.short	0x0028


	//----- nvinfo : EIATTR_SW_WAR
	.align		4
.L_105:
        /*0090*/ 	.byte	0x04, 0x36
        /*0092*/ 	.short	(.L_107 - .L_106)
.L_106:
        /*0094*/ 	.word	0x00000008
.L_107:


//--------------------- .nv.callgraph             --------------------------
	.section	.nv.callgraph,"",@"SHT_CUDA_CALLGRAPH"
	.align	4
	.sectionentsize	8
	.align		4
        /*0000*/ 	.word	0x00000000
	.align		4
        /*0004*/ 	.word	0xffffffff
	.align		4
        /*0008*/ 	.word	0x00000000
	.align		4
        /*000c*/ 	.word	0xfffffffe
	.align		4
        /*0010*/ 	.word	0x00000000
	.align		4
        /*0014*/ 	.word	0xfffffffd
	.align		4
        /*0018*/ 	.word	0x00000000
	.align		4
        /*001c*/ 	.word	0xfffffffc


//--------------------- .text._Z17fc_update_weightsfPfS_S_S_i --------------------------
	.section	.text._Z17fc_update_weightsfPfS_S_S_i,"ax",@progbits
	.align	128
        .global         _Z17fc_update_weightsfPfS_S_S_i
        .type           _Z17fc_update_weightsfPfS_S_S_i,@function
        .size           _Z17fc_update_weightsfPfS_S_S_i,(.L_x_18 - _Z17fc_update_weightsfPfS_S_S_i)
        .other          _Z17fc_update_weightsfPfS_S_S_i,@"STO_CUDA_ENTRY STV_DEFAULT"
_Z17fc_update_weightsfPfS_S_S_i:
.text._Z17fc_update_weightsfPfS_S_S_i:
[----:B------:R-:W-:Y:S01]  /*0000*/  LDC R1, c[0x0][0x37c] ;  /* 0x0000df00ff017b82 */ /* 0x000fe20000000800 */
[----:B------:R-:W0:Y:S07]  /*0010*/  S2R R0, SR_TID.X ;  /* 0x0000000000007919 */ /* 0x000e2e0000002100 */
[----:B------:R-:W0:Y:S01]  /*0020*/  S2UR UR6, SR_CTAID.X ;  /* 0x00000000000679c3 */ /* 0x000e220000002500 */
[----:B------:R-:W1:Y:S07]  /*0030*/  LDCU.64 UR4, c[0x0][0x358] ;  /* 0x00006b00ff0477ac */ /* 0x000e6e0008000a00 */
[----:B------:R-:W0:Y:S08]  /*0040*/  LDC R7, c[0x0][0x360] ;  /* 0x0000d800ff077b82 */ /* 0x000e300000000800 */
[----:B------:R-:W2:Y:S08]  /*0050*/  LDC.64 R2, c[0x0][0x388] ;  /* 0x0000e200ff027b82 */ /* 0x000eb00000000a00 */
[----:B------:R-:W3:Y:S01]  /*0060*/  LDC.64 R4, c[0x0][0x390] ;  /* 0x0000e400ff047b82 */ /* 0x000ee20000000a00 */
[----:B0-----:R-:W-:Y:S01]  /*0070*/  IMAD R7, R7, UR6, R0 ;  /* 0x0000000607077c24 */ /* 0x001fe2000f8e0200 */
[----:B------:R-:W0:Y:S06]  /*0080*/  LDCU UR6, c[0x0][0x380] ;  /* 0x00007000ff0677ac */ /* 0x000e2c0008000800 */
[----:B------:R-:W4:Y:S01]  /*0090*/  LDC R0, c[0x0][0x3a8] ;  /* 0x0000ea00ff007b82 */ /* 0x000f220000000800 */
[----:B--2---:R-:W-:-:S06]  /*00a0*/  IMAD.WIDE R2, R7, 0x4, R2 ;  /* 0x0000000407027825 */ /* 0x004fcc00078e0202 */
[----:B-1----:R-:W0:Y:S01]  /*00b0*/  LDG.E R2, desc[UR4][R2.64] ;  /* 0x0000000402027981 */ /* 0x002e22000c1e1900 */
[----:B---3--:R-:W-:-:S05]  /*00c0*/  IMAD.WIDE R4, R7, 0x4, R4 ;  /* 0x0000000407047825 */ /* 0x008fca00078e0204 */
[----:B------:R-:W0:Y:S01]  /*00d0*/  LDG.E R9, desc[UR4][R4.64] ;  /* 0x0000000404097981 */ /* 0x000e22000c1e1900 */
[----:B----4-:R-:W-:Y:S01]  /*00e0*/  ISETP.GE.AND P0, PT, R0, 0x1, PT ;  /* 0x000000010000780c */ /* 0x010fe20003f06270 */
[----:B0-----:R-:W-:-:S05]  /*00f0*/  FFMA R9, -R2, UR6, R9 ;  /* 0x0000000602097c23 */ /* 0x001fca0008000109 */
[----:B------:R0:W-:Y:S07]  /*0100*/  STG.E desc[UR4][R4.64], R9 ;  /* 0x0000000904007986 */ /* 0x0001ee000c101904 */
[----:B------:R-:W-:Y:S05]  /*0110*/  @!P0 EXIT ;  /* 0x000000000000894d */ /* 0x000fea0003800000 */
[C---:B------:R-:W-:Y:S01]  /*0120*/  ISETP.GE.U32.AND P1, PT, R0.reuse, 0x10, PT ;  /* 0x000000100000780c */ /* 0x040fe20003f26070 */
[----:B------:R-:W-:Y:S01]  /*0130*/  IMAD R6, R7, R0, RZ ;  /* 0x0000000007067224 */ /* 0x000fe200078e02ff */
[----:B------:R-:W-:Y:S01]  /*0140*/  LOP3.LUT R12, R0, 0xf, RZ, 0xc0, !PT ;  /* 0x0000000f000c7812 */ /* 0x000fe200078ec0ff */
[----:B------:R-:W-:-:S03]  /*0150*/  IMAD.MOV.U32 R7, RZ, RZ, RZ ;  /* 0x000000ffff077224 */ /* 0x000fc600078e00ff */
[----:B------:R-:W-:Y:S02]  /*0160*/  ISETP.NE.AND P0, PT, R12, RZ, PT ;  /* 0x000000ff0c00720c */ /* 0x000fe40003f05270 */
[----:B0-----:R-:W-:-:S05]  /*0170*/  SHF.R.S32.HI R9, RZ, 0x1f, R6 ;  /* 0x0000001fff097819 */ /* 0x001fca0000011406 */
[----:B------:R-:W-:Y:S06]  /*0180*/  @!P1 BRA `(.L_x_0) ;  /* 0x0000000400509947 */ /* 0x000fec0003800000 */
[----:B------:R-:W0:Y:S01]  /*0190*/  LDCU.64 UR8, c[0x0][0x398] ;  /* 0x00007300ff0877ac */ /* 0x000e220008000a00 */
[----:B------:R-:W-:Y:S02]  /*01a0*/  LEA R10, P1, R6, 0x20, 0x2 ;  /* 0x00000020060a7811 */ /* 0x000fe400078210ff */
[----:B------:R-:W-:Y:S01]  /*01b0*/  LOP3.LUT R7, R0, 0x7ffffff0, RZ, 0xc0, !PT ;  /* 0x7ffffff000077812 */ /* 0x000fe200078ec0ff */
[----:B------:R-:W1:Y:S01]  /*01c0*/  LDCU.64 UR10, c[0x0][0x3a0] ;  /* 0x00007400ff0a77ac */ /* 0x000e620008000a00 */
[----:B------:R-:W-:-:S03]  /*01d0*/  LEA.HI.X R11, R6, RZ, R9, 0x2, P1 ;  /* 0x000000ff060b7211 */ /* 0x000fc600008f1409 */
[----:B------:R-:W-:Y:S01]  /*01e0*/  IMAD.MOV R8, RZ, RZ, -R7 ;  /* 0x000000ffff087224 */ /* 0x000fe200078e0a07 */
[C---:B0-----:R-:W-:Y:S02]  /*01f0*/  IADD3 R14, P2, PT, R10.reuse, UR8, RZ ;  /* 0x000000080a0e7c10 */ /* 0x041fe4000ff5e0ff */
[----:B-1----:R-:W-:Y:S02]  /*0200*/  IADD3 R10, P3, PT, R10, UR10, RZ ;  /* 0x0000000a0a0a7c10 */ /* 0x002fe4000ff7e0ff */
[C---:B------:R-:W-:Y:S02]  /*0210*/  IADD3.X R5, PT, PT, R11.reuse, UR9, RZ, P2, !PT ;  /* 0x000000090b057c10 */ /* 0x040fe400097fe4ff */
[----:B------:R-:W-:-:S09]  /*0220*/  IADD3.X R11, PT, PT, R11, UR11, RZ, P3, !PT ;  /* 0x0000000b0b0b7c10 */ /* 0x000fd20009ffe4ff */
.L_x_1:
[----:B------:R-:W-:Y:S01]  /*0230*/  MOV R4, R14 ;  /* 0x0000000e00047202 */ /* 0x000fe20000000f00 */
[----:B-1----:R-:W-:Y:S02]  /*0240*/  IMAD.MOV.U32 R2, RZ, RZ, R10 ;  /* 0x000000ffff027224 */ /* 0x002fe400078e000a */
[----:B------:R-:W-:Y:S02]  /*0250*/  IMAD.MOV.U32 R3, RZ, RZ, R11 ;  /* 0x000000ffff037224 */ /* 0x000fe400078e000b */
[----:B------:R-:W2:Y:S04]  /*0260*/  LDG.E R10, desc[UR4][R4.64+-0x20] ;  /* 0xffffe004040a7981 */ /* 0x000ea8000c1e1900 */
[----:B------:R-:W2:Y:S04]  /*0270*/  LDG.E R11, desc[UR4][R2.64+-0x20] ;  /* 0xffffe004020b7981 */ /* 0x000ea8000c1e1900 */
[----:B------:R-:W3:Y:S04]  /*0280*/  LDG.E R13, desc[UR4][R2.64+-0x1c] ;  /* 0xffffe404020d7981 */ /* 0x000ee8000c1e1900 */
[----:B------:R-:W4:Y:S04]  /*0290*/  LDG.E R15, desc[UR4][R2.64+-0x18] ;  /* 0xffffe804020f7981 */ /* 0x000f28000c1e1900 */
[----:B------:R-:W5:Y:S01]  /*02a0*/  LDG.E R17, desc[UR4][R2.64+-0x14] ;  /* 0xffffec0402117981 */ /* 0x000f62000c1e1900 */
[----:B--2---:R-:W-:-:S05]  /*02b0*/  FFMA R11, -R10, UR6, R11 ;  /* 0x000000060a0b7c23 */ /* 0x004fca000800010b */
[----:B------:R0:W-:Y:S04]  /*02c0*/  STG.E desc[UR4][R2.64+-0x20], R11 ;  /* 0xffffe00b02007986 */ /* 0x0001e8000c101904 */
[----:B------:R-:W3:Y:S04]  /*02d0*/  LDG.E R10, desc[UR4][R4.64+-0x1c] ;  /* 0xffffe404040a7981 */ /* 0x000ee8000c1e1900 */
[----:B0-----:R-:W2:Y:S01]  /*02e0*/  LDG.E R11, desc[UR4][R2.64+-0x10] ;  /* 0xfffff004020b7981 */ /* 0x001ea2000c1e1900 */
[----:B---3--:R-:W-:-:S05]  /*02f0*/  FFMA R13, -R10, UR6, R13 ;  /* 0x000000060a0d7c23 */ /* 0x008fca000800010d */
[----:B------:R0:W-:Y:S04]  /*0300*/  STG.E desc[UR4][R2.64+-0x1c], R13 ;  /* 0xffffe40d02007986 */ /* 0x0001e8000c101904 */
[----:B------:R-:W4:Y:S04]  /*0310*/  LDG.E R10, desc[UR4][R4.64+-0x18] ;  /* 0xffffe804040a7981 */ /* 0x000f28000c1e1900 */
[----:B0-----:R-:W3:Y:S01]  /*0320*/  LDG.E R13, desc[UR4][R2.64+-0xc] ;  /* 0xfffff404020d7981 */ /* 0x001ee2000c1e1900 */
[----:B----4-:R-:W-:-:S05]  /*0330*/  FFMA R15, -R10, UR6, R15 ;  /* 0x000000060a0f7c23 */ /* 0x010fca000800010f */
[----:B------:R0:W-:Y:S04]  /*0340*/  STG.E desc[UR4][R2.64+-0x18], R15 ;  /* 0xffffe80f02007986 */ /* 0x0001e8000c101904 */
[----:B------:R-:W5:Y:S04]  /*0350*/  LDG.E R10, desc[UR4][R4.64+-0x14] ;  /* 0xffffec04040a7981 */ /* 0x000f68000c1e1900 */
[----:B0-----:R-:W4:Y:S01]  /*0360*/  LDG.E R15, desc[UR4][R2.64+-0x8] ;  /* 0xfffff804020f7981 */ /* 0x001f22000c1e1900 */
[----:B-----5:R-:W-:-:S05]  /*0370*/  FFMA R17, -R10, UR6, R17 ;  /* 0x000000060a117c23 */ /* 0x020fca0008000111 */
[----:B------:R0:W-:Y:S04]  /*0380*/  STG.E desc[UR4][R2.64+-0x14], R17 ;  /* 0xffffec1102007986 */ /* 0x0001e8000c101904 */
[----:B------:R-:W2:Y:S04]  /*0390*/  LDG.E R10, desc[UR4][R4.64+-0x10] ;  /* 0xfffff004040a7981 */ /* 0x000ea8000c1e1900 */
[----:B0-----:R-:W5:Y:S01]  /*03a0*/  LDG.E R17, desc[UR4][R2.64+-0x4] ;  /* 0xfffffc0402117981 */ /* 0x001f62000c1e1900 */
        /* <DEDUP_REMOVED lines=34> */
[----:B------:R-:W3:Y:S02]  /*05d0*/  LDG.E R10, desc[UR4][R4.64+0x14] ;  /* 0x00001404040a7981 */ /* 0x000ee4000c1e1900 */
[----:B---3--:R-:W-:-:S05]  /*05e0*/  FFMA R13, -R10, UR6, R13 ;  /* 0x000000060a0d7c23 */ /* 0x008fca000800010d */
[----:B------:R1:W-:Y:S04]  /*05f0*/  STG.E desc[UR4][R2.64+0x14], R13 ;  /* 0x0000140d02007986 */ /* 0x0003e8000c101904 */
[----:B------:R-:W4:Y:S01]  /*0600*/  LDG.E R10, desc[UR4][R4.64+0x18] ;  /* 0x00001804040a7981 */ /* 0x000f22000c1e1900 */
[----:B------:R-:W-:Y:S01]  /*0610*/  IADD3 R8, PT, PT, R8, 0x10, RZ ;  /* 0x0000001008087810 */ /* 0x000fe20007ffe0ff */
[----:B----4-:R-:W-:-:S05]  /*0620*/  FFMA R15, -R10, UR6, R15 ;  /* 0x000000060a0f7c23 */ /* 0x010fca000800010f */
[----:B------:R1:W-:Y:S04]  /*0630*/  STG.E desc[UR4][R2.64+0x18], R15 ;  /* 0x0000180f02007986 */ /* 0x0003e8000c101904 */
[----:B------:R2:W5:Y:S01]  /*0640*/  LDG.E R10, desc[UR4][R4.64+0x1c] ;  /* 0x00001c04040a7981 */ /* 0x000562000c1e1900 */
[----:B------:R-:W-:Y:S02]  /*0650*/  ISETP.NE.AND P1, PT, R8, RZ, PT ;  /* 0x000000ff0800720c */ /* 0x000fe40003f25270 */
[----:B------:R-:W-:-:S05]  /*0660*/  IADD3 R14, P2, PT, R4, 0x40, RZ ;  /* 0x00000040040e7810 */ /* 0x000fca0007f5e0ff */
[----:B--2---:R-:W-:Y:S02]  /*0670*/  IMAD.X R5, RZ, RZ, R5, P2 ;  /* 0x000000ffff057224 */ /* 0x004fe400010e0605 */
[----:B-----5:R-:W-:Y:S01]  /*0680*/  FFMA R17, -R10, UR6, R17 ;  /* 0x000000060a117c23 */ /* 0x020fe20008000111 */
[----:B------:R-:W-:-:S04]  /*0690*/  IADD3 R10, P3, PT, R2, 0x40, RZ ;  /* 0x00000040020a7810 */ /* 0x000fc80007f7e0ff */
[----:B------:R1:W-:Y:S01]  /*06a0*/  STG.E desc[UR4][R2.64+0x1c], R17 ;  /* 0x00001c1102007986 */ /* 0x0003e2000c101904 */
[----:B0-----:R-:W-:Y:S01]  /*06b0*/  IMAD.X R11, RZ, RZ, R3, P3 ;  /* 0x000000ffff0b7224 */ /* 0x001fe200018e0603 */
[----:B------:R-:W-:Y:S07]  /*06c0*/  @P1 BRA `(.L_x_1) ;  /* 0xfffffff800d81947 */ /* 0x000fee000383ffff */
.L_x_0:
[----:B------:R-:W-:Y:S05]  /*06d0*/  @!P0 EXIT ;  /* 0x000000000000894d */ /* 0x000fea0003800000 */
[----:B------:R-:W-:Y:S02]  /*06e0*/  ISETP.GE.U32.AND P1, PT, R12, 0x8, PT ;  /* 0x000000080c00780c */ /* 0x000fe40003f26070 */
[----:B------:R-:W-:-:S04]  /*06f0*/  LOP3.LUT R10, R0, 0x7, RZ, 0xc0, !PT ;  /* 0x00000007000a7812 */ /* 0x000fc800078ec0ff */
[----:B------:R-:W-:-:S07]  /*0700*/  ISETP.NE.AND P0, PT, R10, RZ, PT ;  /* 0x000000ff0a00720c */ /* 0x000fce0003f05270 */
[----:B------:R-:W-:Y:S06]  /*0710*/  @!P1 BRA `(.L_x_2) ;  /* 0x0000000000ac9947 */ /* 0x000fec0003800000 */
[----:B------:R-:W0:Y:S01]  /*0720*/  LDCU.64 UR8, c[0x0][0x398] ;  /* 0x00007300ff0877ac */ /* 0x000e220008000a00 */
[----:B-1----:R-:W-:Y:S01]  /*0730*/  IADD3 R3, P1, PT, R6, R7, RZ ;  /* 0x0000000706037210 */ /* 0x002fe20007f3e0ff */
[----:B------:R-:W1:Y:S03]  /*0740*/  LDCU.64 UR10, c[0x0][0x3a0] ;  /* 0x00007400ff0a77ac */ /* 0x000e660008000a00 */
[----:B------:R-:W-:Y:S01]  /*0750*/  IADD3.X R4, PT, PT, RZ, R9, RZ, P1, !PT ;  /* 0x00000009ff047210 */ /* 0x000fe20000ffe4ff */
[----:B------:R-:W-:-:S03]  /*0760*/  IMAD.SHL.U32 R2, R3, 0x4, RZ ;  /* 0x0000000403027824 */ /* 0x000fc600078e00ff */
[----:B------:R-:W-:Y:S02]  /*0770*/  SHF.L.U64.HI R3, R3, 0x2, R4 ;  /* 0x0000000203037819 */ /* 0x000fe40000010204 */
[C---:B0-----:R-:W-:Y:S02]  /*0780*/  IADD3 R4, P1, PT, R2.reuse, UR8, RZ ;  /* 0x0000000802047c10 */ /* 0x041fe4000ff3e0ff */
[----:B-1----:R-:W-:Y:S02]  /*0790*/  IADD3 R2, P2, PT, R2, UR10, RZ ;  /* 0x0000000a02027c10 */ /* 0x002fe4000ff5e0ff */
[C---:B------:R-:W-:Y:S02]  /*07a0*/  IADD3.X R5, PT, PT, R3.reuse, UR9, RZ, P1, !PT ;  /* 0x0000000903057c10 */ /* 0x040fe40008ffe4ff */
[----:B------:R-:W-:-:S03]  /*07b0*/  IADD3.X R3, PT, PT, R3, UR11, RZ, P2, !PT ;  /* 0x0000000b03037c10 */ /* 0x000fc600097fe4ff */
        /* <DEDUP_REMOVED lines=26> */
[----:B------:R-:W4:Y:S02]  /*0960*/  LDG.E R8, desc[UR4][R4.64+0x18] ;  /* 0x0000180404087981 */ /* 0x000f24000c1e1900 */
[----:B----4-:R-:W-:-:S05]  /*0970*/  FFMA R15, -R8, UR6, R15 ;  /* 0x00000006080f7c23 */ /* 0x010fca000800010f */
[----:B------:R0:W-:Y:S04]  /*0980*/  STG.E desc[UR4][R2.64+0x18], R15 ;  /* 0x0000180f02007986 */ /* 0x0001e8000c101904 */
[----:B------:R-:W5:Y:S01]  /*0990*/  LDG.E R8, desc[UR4][R4.64+0x1c] ;  /* 0x00001c0404087981 */ /* 0x000f62000c1e1900 */
[----:B------:R-:W-:Y:S02]  /*09a0*/  VIADD R7, R7, 0x8 ;  /* 0x0000000807077836 */ /* 0x000fe40000000000 */
[----:B-----5:R-:W-:-:S05]  /*09b0*/  FFMA R17, -R8, UR6, R17 ;  /* 0x0000000608117c23 */ /* 0x020fca0008000111 */
[----:B------:R0:W-:Y:S02]  /*09c0*/  STG.E desc[UR4][R2.64+0x1c], R17 ;  /* 0x00001c1102007986 */ /* 0x0001e4000c101904 */
.L_x_2:
[----:B------:R-:W-:Y:S05]  /*09d0*/  @!P0 EXIT ;  /* 0x000000000000894d */ /* 0x000fea0003800000 */
[----:B------:R-:W-:Y:S02]  /*09e0*/  ISETP.GE.U32.AND P1, PT, R10, 0x4, PT ;  /* 0x000000040a00780c */ /* 0x000fe40003f26070 */
[----:B------:R-:W-:-:S04]  /*09f0*/  LOP3.LUT R0, R0, 0x3, RZ, 0xc0, !PT ;  /* 0x0000000300007812 */ /* 0x000fc800078ec0ff */
[----:B------:R-:W-:-:S07]  /*0a00*/  ISETP.NE.AND P0, PT, R0, RZ, PT ;  /* 0x000000ff0000720c */ /* 0x000fce0003f05270 */
[----:B------:R-:W-:Y:S06]  /*0a10*/  @!P1 BRA `(.L_x_3) ;  /* 0x00000000006c9947 */ /* 0x000fec0003800000 */
[----:B------:R-:W2:Y:S01]  /*0a20*/  LDCU.64 UR8, c[0x0][0x398] ;  /* 0x00007300ff0877ac */ /* 0x000ea20008000a00 */
[----:B01----:R-:W-:Y:S01]  /*0a30*/  IADD3 R2, P1, PT, R6, R7, RZ ;  /* 0x0000000706027210 */ /* 0x003fe20007f3e0ff */
[----:B------:R-:W0:Y:S03]  /*0a40*/  LDCU.64 UR10, c[0x0][0x3a0] ;  /* 0x00007400ff0a77ac */ /* 0x000e260008000a00 */
[----:B------:R-:W-:Y:S01]  /*0a50*/  IADD3.X R3, PT, PT, RZ, R9, RZ, P1, !PT ;  /* 0x00000009ff037210 */ /* 0x000fe20000ffe4ff */
[----:B------:R-:W-:-:S03]  /*0a60*/  IMAD.SHL.U32 R5, R2, 0x4, RZ ;  /* 0x0000000402057824 */ /* 0x000fc600078e00ff */
[----:B------:R-:W-:Y:S02]  /*0a70*/  SHF.L.U64.HI R3, R2, 0x2, R3 ;  /* 0x0000000202037819 */ /* 0x000fe40000010203 */
[C---:B--2---:R-:W-:Y:S02]  /*0a80*/  IADD3 R4, P1, PT, R5.reuse, UR8, RZ ;  /* 0x0000000805047c10 */ /* 0x044fe4000ff3e0ff */
[----:B0-----:R-:W-:Y:S02]  /*0a90*/  IADD3 R2, P2, PT, R5, UR10, RZ ;  /* 0x0000000a05027c10 */ /* 0x001fe4000ff5e0ff */
        /* <DEDUP_REMOVED lines=19> */
.L_x_3:
[----:B------:R-:W-:Y:S05]  /*0bd0*/  @!P0 EXIT ;  /* 0x000000000000894d */ /* 0x000fea0003800000 */
[----:B------:R-:W3:Y:S01]  /*0be0*/  LDCU.64 UR8, c[0x0][0x3a0] ;  /* 0x00007400ff0877ac */ /* 0x000ee20008000a00 */
[----:B------:R-:W-:Y:S02]  /*0bf0*/  IADD3 R5, P0, PT, R6, R7, RZ ;  /* 0x0000000706057210 */ /* 0x000fe40007f1e0ff */
[----:B------:R-:W-:Y:S01]  /*0c00*/  IADD3 R0, PT, PT, -R0, RZ, RZ ;  /* 0x000000ff00007210 */ /* 0x000fe20007ffe1ff */
[----:B------:R-:W4:Y:S01]  /*0c10*/  LDCU.64 UR10, c[0x0][0x398] ;  /* 0x00007300ff0a77ac */ /* 0x000f220008000a00 */
[----:B------:R-:W-:Y:S01]  /*0c20*/  SHF.L.U32 R6, R5, 0x2, RZ ;  /* 0x0000000205067819 */ /* 0x000fe200000006ff */
[----:B012---:R-:W-:-:S05]  /*0c30*/  IMAD.X R2, RZ, RZ, R9, P0 ;  /* 0x000000ffff027224 */ /* 0x007fca00000e0609 */
[----:B------:R-:W-:Y:S02]  /*0c40*/  SHF.L.U64.HI R5, R5, 0x2, R2 ;  /* 0x0000000205057819 */ /* 0x000fe40000010202 */
[C---:B---3--:R-:W-:Y:S02]  /*0c50*/  IADD3 R8, P0, PT, R6.reuse, UR8, RZ ;  /* 0x0000000806087c10 */ /* 0x048fe4000ff1e0ff */
[----:B----4-:R-:W-:Y:S02]  /*0c60*/  IADD3 R6, P1, PT, R6, UR10, RZ ;  /* 0x0000000a06067c10 */ /* 0x010fe4000ff3e0ff */
[C---:B------:R-:W-:Y:S02]  /*0c70*/  IADD3.X R9, PT, PT, R5.reuse, UR9, RZ, P0, !PT ;  /* 0x0000000905097c10 */ /* 0x040fe400087fe4ff */
[----:B------:R-:W-:-:S09]  /*0c80*/  IADD3.X R5, PT, PT, R5, UR11, RZ, P1, !PT ;  /* 0x0000000b05057c10 */ /* 0x000fd20008ffe4ff */
.L_x_4:
[----:B------:R-:W-:Y:S01]  /*0c90*/  IMAD.MOV.U32 R4, RZ, RZ, R6 ;  /* 0x000000ffff047224 */ /* 0x000fe200078e0006 */
[----:B0-----:R-:W-:Y:S01]  /*0ca0*/  MOV R3, R9 ;  /* 0x0000000900037202 */ /* 0x001fe20000000f00 */
[----:B------:R-:W-:-:S04]  /*0cb0*/  IMAD.MOV.U32 R2, RZ, RZ, R8 ;  /* 0x000000ffff027224 */ /* 0x000fc800078e0008 */
[----:B------:R0:W2:Y:S04]  /*0cc0*/  LDG.E R4, desc[UR4][R4.64] ;  /* 0x0000000404047981 */ /* 0x0000a8000c1e1900 */
[----:B------:R-:W2:Y:S01]  /*0cd0*/  LDG.E R7, desc[UR4][R2.64] ;  /* 0x0000000402077981 */ /* 0x000ea2000c1e1900 */
[----:B------:R-:W-:Y:S02]  /*0ce0*/  IADD3 R0, PT, PT, R0, 0x1, RZ ;  /* 0x0000000100007810 */ /* 0x000fe40007ffe0ff */
[----:B------:R-:W-:Y:S02]  /*0cf0*/  IADD3 R8, P1, PT, R2, 0x4, RZ ;  /* 0x0000000402087810 */ /* 0x000fe40007f3e0ff */
[----:B------:R-:W-:Y:S02]  /*0d00*/  ISETP.NE.AND P0, PT, R0, RZ, PT ;  /* 0x000000ff0000720c */ /* 0x000fe40003f05270 */
[----:B------:R-:W-:Y:S01]  /*0d10*/  IADD3 R6, P2, PT, R6, 0x4, RZ ;  /* 0x0000000406067810 */ /* 0x000fe20007f5e0ff */
[----:B------:R-:W-:-:S03]  /*0d20*/  IMAD.X R9, RZ, RZ, R3, P1 ;  /* 0x000000ffff097224 */ /* 0x000fc600008e0603 */
[----:B0-----:R-:W-:Y:S01]  /*0d30*/  IADD3.X R5, PT, PT, RZ, R5, RZ, P2, !PT ;  /* 0x00000005ff057210 */ /* 0x001fe200017fe4ff */
[----:B--2---:R-:W-:-:S05]  /*0d40*/  FFMA R7, -R4, UR6, R7 ;  /* 0x0000000604077c23 */ /* 0x004fca0008000107 */
[----:B------:R0:W-:Y:S01]  /*0d50*/  STG.E desc[UR4][R2.64], R7 ;  /* 0x0000000702007986 */ /* 0x0001e2000c101904 */
[----:B------:R-:W-:Y:S05]  /*0d60*/  @P0 BRA `(.L_x_4) ;  /* 0xfffffffc00c80947 */ /* 0x000fea000383ffff */
[----:B------:R-:W-:Y:S05]  /*0d70*/  EXIT ;  /* 0x000000000000794d */ /* 0x000fea0003800000 */
.L_x_5:
[----:B------:R-:W-:-:S00]  /*0d80*/  BRA `(.L_x_5) ;  /* 0xfffffffc00fc7947 */ /* 0x000fc0000383ffff */
[----:B------:R-:W-:-:S00]  /*0d90*/  NOP ;  /* 0x0000000000007918 */ /* 0x000fc00000000000 */
        /* <DEDUP_REMOVED lines=14> */
.L_x_18:


//--------------------- .text._Z10fc_bp_cudaPfS_S_S_S_i --------------------------
	.section	.text._Z10fc_bp_cudaPfS_S_S_S_i,"ax",@progbits
	.align	128
        .global         _Z10fc_bp_cudaPfS_S_S_S_i
        .type           _Z10fc_bp_cudaPfS_S_S_S_i,@function
        .size           _Z10fc_bp_cudaPfS_S_S_S_i,(.L_x_19 - _Z10fc_bp_cudaPfS_S_S_S_i)
        .other          _Z10fc_bp_cudaPfS_S_S_S_i,@"STO_CUDA_ENTRY STV_DEFAULT"
_Z10fc_bp_cudaPfS_S_S_S_i:
.text._Z10fc_bp_cudaPfS_S_S_S_i:
[----:B------:R-:W-:Y:S01]  /*0000*/  LDC R1, c[0x0][0x37c] ;  /* 0x0000df00ff017b82 */ /* 0x000fe20000000800 */
[----:B------:R-:W0:Y:S07]  /*0010*/  S2R R0, SR_TID.X ;  /* 0x0000000000007919 */ /* 0x000e2e0000002100 */
[----:B------:R-:W0:Y:S01]  /*0020*/  S2UR UR4, SR_CTAID.X ;  /* 0x00000000000479c3 */ /* 0x000e220000002500 */
[----:B------:R-:W1:Y:S01]  /*0030*/  LDCU UR9, c[0x0][0x3a8] ;  /* 0x00007500ff0977ac */ /* 0x000e620008000800 */
[----:B------:R-:W2:Y:S06]  /*0040*/  LDCU.64 UR10, c[0x0][0x398] ;  /* 0x00007300ff0a77ac */ /* 0x000eac0008000a00 */
[----:B------:R-:W0:Y:S01]  /*0050*/  LDC R3, c[0x0][0x360] ;  /* 0x0000d800ff037b82 */ /* 0x000e220000000800 */
[----:B------:R-:W3:Y:S07]  /*0060*/  LDCU.64 UR6, c[0x0][0x358] ;  /* 0x00006b00ff0677ac */ /* 0x000eee0008000a00 */
[----:B------:R-:W4:Y:S01]  /*0070*/  LDC.64 R6, c[0x0][0x380] ;  /* 0x0000e000ff067b82 */ /* 0x000f220000000a00 */
[----:B-1----:R-:W-:Y:S01]  /*0080*/  USHF.R.S32.HI UR8, URZ, 0x1f, UR9 ;  /* 0x0000001fff087899 */ /* 0x002fe20008011409 */
[----:B0-----:R-:W-:-:S05]  /*0090*/  IMAD R3, R3, UR4, R0 ;  /* 0x0000000403037c24 */ /* 0x001fca000f8e0200 */
[----:B------:R-:W-:-:S04]  /*00a0*/  IADD3 R0, P0, PT, R3, UR9, RZ ;  /* 0x0000000903007c10 */ /* 0x000fc8000ff1e0ff */
[----:B------:R-:W-:Y:S02]  /*00b0*/  LEA.HI.X.SX32 R5, R3, UR8, 0x1, P0 ;  /* 0x0000000803057c11 */ /* 0x000fe400080f0eff */
[C---:B------:R-:W-:Y:S02]  /*00c0*/  SHF.L.U32 R2, R0.reuse, 0x2, RZ ;  /* 0x0000000200027819 */ /* 0x040fe400000006ff */
[----:B------:R-:W-:Y:S02]  /*00d0*/  SHF.L.U64.HI R0, R0, 0x2, R5 ;  /* 0x0000000200007819 */ /* 0x000fe40000010205 */
[----:B--2---:R-:W-:-:S04]  /*00e0*/  IADD3 R4, P0, PT, R2, UR10, RZ ;  /* 0x0000000a02047c10 */ /* 0x004fc8000ff1e0ff */
[----:B------:R-:W-:-:S05]  /*00f0*/  IADD3.X R5, PT, PT, R0, UR11, RZ, P0, !PT ;  /* 0x0000000b00057c10 */ /* 0x000fca00087fe4ff */
[----:B---3--:R-:W2:Y:S04]  /*0100*/  LDG.E R8, desc[UR6][R4.64] ;  /* 0x0000000604087981 */ /* 0x008ea8000c1e1900 */
[----:B------:R-:W3:Y:S04]  /*0110*/  LDG.E R9, desc[UR6][R4.64+0x1000] ;  /* 0x0010000604097981 */ /* 0x000ee8000c1e1900 */
[----:B------:R-:W5:Y:S01]  /*0120*/  LDG.E R11, desc[UR6][R4.64+0x2000] ;  /* 0x00200006040b7981 */ /* 0x000f62000c1e1900 */
[----:B----4-:R-:W-:-:S03]  /*0130*/  IMAD.WIDE R6, R3, 0x4, R6 ;  /* 0x0000000403067825 */ /* 0x010fc600078e0206 */
[----:B------:R-:W4:Y:S04]  /*0140*/  LDG.E R13, desc[UR6][R4.64+0x3000] ;  /* 0x00300006040d7981 */ /* 0x000f28000c1e1900 */
[----:B------:R-:W4:Y:S04]  /*0150*/  LDG.E R15, desc[UR6][R4.64+0x4000] ;  /* 0x00400006040f7981 */ /* 0x000f28000c1e1900 */
[----:B------:R-:W4:Y:S04]  /*0160*/  LDG.E R17, desc[UR6][R4.64+0x5000] ;  /* 0x0050000604117981 */ /* 0x000f28000c1e1900 */
[----:B------:R-:W4:Y:S04]  /*0170*/  LDG.E R6, desc[UR6][R6.64] ;  /* 0x0000000606067981 */ /* 0x000f28000c1e1900 */
[----:B------:R-:W4:Y:S04]  /*0180*/  LDG.E R19, desc[UR6][R4.64+0x6000] ;  /* 0x0060000604137981 */ /* 0x000f28000c1e1900 */
[----:B------:R-:W4:Y:S04]  /*0190*/  LDG.E R21, desc[UR6][R4.64+0x7000] ;  /* 0x0070000604157981 */ /* 0x000f28000c1e1900 */
[----:B------:R-:W4:Y:S04]  /*01a0*/  LDG.E R23, desc[UR6][R4.64+0x8000] ;  /* 0x0080000604177981 */ /* 0x000f28000c1e1900 */
[----:B------:R-:W4:Y:S01]  /*01b0*/  LDG.E R25, desc[UR6][R4.64+0x9000] ;  /* 0x0090000604197981 */ /* 0x000f22000c1e1900 */
[----:B--2---:R-:W-:-:S04]  /*01c0*/  FADD R8, RZ, R8 ;  /* 0x00000008ff087221 */ /* 0x004fc80000000000 */
[----:B---3--:R-:W-:-:S04]  /*01d0*/  FADD R8, R8, R9 ;  /* 0x0000000908087221 */ /* 0x008fc80000000000 */
[----:B-----5:R-:W-:-:S04]  /*01e0*/  FADD R8, R8, R11 ;  /* 0x0000000b08087221 */ /* 0x020fc80000000000 */
[----:B----4-:R-:W-:-:S04]  /*01f0*/  FADD R8, R8, R13 ;  /* 0x0000000d08087221 */ /* 0x010fc80000000000 */
[----:B------:R-:W-:-:S04]  /*0200*/  FADD R8, R8, R15 ;  /* 0x0000000f08087221 */ /* 0x000fc80000000000 */
[----:B------:R-:W-:Y:S01]  /*0210*/  FADD R8, R8, R17 ;  /* 0x0000001108087221 */ /* 0x000fe20000000000 */
[----:B------:R-:W-:-:S03]  /*0220*/  FSETP.NEU.AND P0, PT, R6, RZ, PT ;  /* 0x000000ff0600720b */ /* 0x000fc60003f0d000 */
[----:B------:R-:W-:-:S04]  /*0230*/  FADD R8, R8, R19 ;  /* 0x0000001308087221 */ /* 0x000fc80000000000 */
[----:B------:R-:W-:-:S04]  /*0240*/  FADD R8, R8, R21 ;  /* 0x0000001508087221 */ /* 0x000fc80000000000 */
[----:B------:R-:W-:-:S04]  /*0250*/  FADD R8, R8, R23 ;  /* 0x0000001708087221 */ /* 0x000fc80000000000 */
[----:B------:R-:W-:Y:S01]  /*0260*/  FADD R8, R8, R25 ;  /* 0x0000001908087221 */ /* 0x000fe20000000000 */
[----:B------:R-:W-:Y:S06]  /*0270*/  @!P0 BRA `(.L_x_6) ;  /* 0x0000000400388947 */ /* 0x000fec0003800000 */
[----:B------:R-:W0:Y:S01]  /*0280*/  LDCU.64 UR4, c[0x0][0x388] ;  /* 0x00007100ff0477ac */ /* 0x000e220008000a00 */
[----:B------:R-:W-:Y:S01]  /*0290*/  SHF.L.U32 R3, R3, 0xa, RZ ;  /* 0x0000000a03037819 */ /* 0x000fe200000006ff */
[----:B------:R-:W1:Y:S03]  /*02a0*/  LDCU.64 UR10, c[0x0][0x3a0] ;  /* 0x00007400ff0a77ac */ /* 0x000e660008000a00 */
[----:B------:R-:W-:-:S04]  /*02b0*/  IADD3 R10, P1, PT, R3, UR9, RZ ;  /* 0x00000009030a7c10 */ /* 0x000fc8000ff3e0ff */
[----:B------:R-:W-:Y:S01]  /*02c0*/  LEA.HI.X.SX32 R3, R3, UR8, 0x1, P1 ;  /* 0x0000000803037c11 */ /* 0x000fe200088f0eff */
[----:B0-----:R-:W-:Y:S01]  /*02d0*/  UIADD3 UR4, UP0, UPT, UR4, 0x20, URZ ;  /* 0x0000002004047890 */ /* 0x001fe2000ff1e0ff */
[----:B-1----:R-:W-:-:S03]  /*02e0*/  LEA R9, P0, R10, UR10, 0x2 ;  /* 0x0000000a0a097c11 */ /* 0x002fc6000f8010ff */
[----:B------:R-:W-:Y:S02]  /*02f0*/  UIADD3.X UR5, UPT, UPT, URZ, UR5, URZ, UP0, !UPT ;  /* 0x00000005ff057290 */ /* 0x000fe400087fe4ff */
[----:B------:R-:W-:Y:S01]  /*0300*/  IMAD.U32 R11, RZ, RZ, UR4 ;  /* 0x00000004ff0b7e24 */ /* 0x000fe2000f8e00ff */
[----:B------:R-:W-:Y:S01]  /*0310*/  UMOV UR4, URZ ;  /* 0x000000ff00047c82 */ /* 0x000fe20008000000 */
[----:B------:R-:W-:Y:S02]  /*0320*/  IADD3 R9, P1, PT, R9, 0x20, RZ ;  /* 0x0000002009097810 */ /* 0x000fe40007f3e0ff */
[----:B------:R-:W-:Y:S02]  /*0330*/  LEA.HI.X R10, R10, UR11, R3, 0x2, P0 ;  /* 0x0000000b0a0a7c11 */ /* 0x000fe400080f1403 */
[----:B------:R-:W-:-:S03]  /*0340*/  MOV R12, UR5 ;  /* 0x00000005000c7c02 */ /* 0x000fc60008000f00 */
[----:B------:R-:W-:-:S07]  /*0350*/  IMAD.X R10, RZ, RZ, R10, P1 ;  /* 0x000000ffff0a7224 */ /* 0x000fce00008e060a */
.L_x_7:
[----:B------:R-:W-:Y:S02]  /*0360*/  MOV R4, R11 ;  /* 0x0000000b00047202 */ /* 0x000fe40000000f00 */
[----:B------:R-:W-:-:S05]  /*0370*/  MOV R5, R12 ;  /* 0x0000000c00057202 */ /* 0x000fca0000000f00 */
[----:B---3--:R-:W2:Y:S01]  /*0380*/  LDG.E R3, desc[UR6][R4.64+-0x20] ;  /* 0xffffe00604037981 */ /* 0x008ea2000c1e1900 */
[----:B------:R-:W-:Y:S01]  /*0390*/  IMAD.MOV.U32 R6, RZ, RZ, R9 ;  /* 0x000000ffff067224 */ /* 0x000fe200078e0009 */
[----:B------:R-:W-:Y:S01]  /*03a0*/  MOV R7, R10 ;  /* 0x0000000a00077202 */ /* 0x000fe20000000f00 */
[----:B--2---:R-:W-:-:S05]  /*03b0*/  FMUL R3, R8, R3 ;  /* 0x0000000308037220 */ /* 0x004fca0000400000 */
[----:B------:R0:W-:Y:S04]  /*03c0*/  STG.E desc[UR6][R6.64+-0x20], R3 ;  /* 0xffffe00306007986 */ /* 0x0001e8000c101906 */
[----:B------:R-:W2:Y:S02]  /*03d0*/  LDG.E R9, desc[UR6][R4.64+-0x1c] ;  /* 0xffffe40604097981 */ /* 0x000ea4000c1e1900 */
[----:B--2---:R-:W-:-:S05]  /*03e0*/  FMUL R9, R8, R9 ;  /* 0x0000000908097220 */ /* 0x004fca0000400000 */
[----:B------:R1:W-:Y:S04]  /*03f0*/  STG.E desc[UR6][R6.64+-0x1c], R9 ;  /* 0xffffe40906007986 */ /* 0x0003e8000c101906 */
[----:B------:R-:W2:Y:S02]  /*0400*/  LDG.E R11, desc[UR6][R4.64+-0x18] ;  /* 0xffffe806040b7981 */ /* 0x000ea4000c1e1900 */
[----:B--2---:R-:W-:-:S05]  /*0410*/  FMUL R11, R8, R11 ;  /* 0x0000000b080b7220 */ /* 0x004fca0000400000 */
[----:B------:R2:W-:Y:S04]  /*0420*/  STG.E desc[UR6][R6.64+-0x18], R11 ;  /* 0xffffe80b06007986 */ /* 0x0005e8000c101906 */
[----:B------:R-:W3:Y:S02]  /*0430*/  LDG.E R13, desc[UR6][R4.64+-0x14] ;  /* 0xffffec06040d7981 */ /* 0x000ee4000c1e1900 */
[----:B---3--:R-:W-:-:S05]  /*0440*/  FMUL R13, R8, R13 ;  /* 0x0000000d080d7220 */ /* 0x008fca0000400000 */
[----:B------:R3:W-:Y:S04]  /*0450*/  STG.E desc[UR6][R6.64+-0x14], R13 ;  /* 0xffffec0d06007986 */ /* 0x0007e8000c101906 */
[----:B------:R-:W4:Y:S02]  /*0460*/  LDG.E R15, desc[UR6][R4.64+-0x10] ;  /* 0xfffff006040f7981 */ /* 0x000f24000c1e1900 */
[----:B----4-:R-:W-:-:S05]  /*0470*/  FMUL R15, R8, R15 ;  /* 0x0000000f080f7220 */ /* 0x010fca0000400000 */
[----:B------:R4:W-:Y:S04]  /*0480*/  STG.E desc[UR6][R6.64+-0x10], R15 ;  /* 0xfffff00f06007986 */ /* 0x0009e8000c101906 */
[----:B0-----:R-:W5:Y:S02]  /*0490*/  LDG.E R3, desc[UR6][R4.64+-0xc] ;  /* 0xfffff40604037981 */ /* 0x001f64000c1e1900 */
[----:B-----5:R-:W-:-:S05]  /*04a0*/  FMUL R3, R8, R3 ;  /* 0x0000000308037220 */ /* 0x020fca0000400000 */
[----:B------:R0:W-:Y:S04]  /*04b0*/  STG.E desc[UR6][R6.64+-0xc], R3 ;  /* 0xfffff40306007986 */ /* 0x0001e8000c101906 */
[----:B-1----:R-:W5:Y:S02]  /*04c0*/  LDG.E R9, desc[UR6][R4.64+-0x8] ;  /* 0xfffff80604097981 */ /* 0x002f64000c1e1900 */
[----:B-----5:R-:W-:-:S05]  /*04d0*/  FMUL R9, R8, R9 ;  /* 0x0000000908097220 */ /* 0x020fca0000400000 */
[----:B------:R1:W-:Y:S04]  /*04e0*/  STG.E desc[UR6][R6.64+-0x8], R9 ;  /* 0xfffff80906007986 */ /* 0x0003e8000c101906 */
[----:B--2---:R-:W2:Y:S02]  /*04f0*/  LDG.E R11, desc[UR6][R4.64+-0x4] ;  /* 0xfffffc06040b7981 */ /* 0x004ea4000c1e1900 */
[----:B--2---:R-:W-:-:S05]  /*0500*/  FMUL R11, R8, R11 ;  /* 0x0000000b080b7220 */ /* 0x004fca0000400000 */
[----:B------:R2:W-:Y:S04]  /*0510*/  STG.E desc[UR6][R6.64+-0x4], R11 ;  /* 0xfffffc0b06007986 */ /* 0x0005e8000c101906 */
[----:B---3--:R-:W3:Y:S02]  /*0520*/  LDG.E R13, desc[UR6][R4.64] ;  /* 0x00000006040d7981 */ /* 0x008ee4000c1e1900 */
[----:B---3--:R-:W-:-:S05]  /*0530*/  FMUL R13, R8, R13 ;  /* 0x0000000d080d7220 */ /* 0x008fca0000400000 */
[----:B------:R3:W-:Y:S04]  /*0540*/  STG.E desc[UR6][R6.64], R13 ;  /* 0x0000000d06007986 */ /* 0x0007e8000c101906 */
[----:B----4-:R-:W4:Y:S02]  /*0550*/  LDG.E R15, desc[UR6][R4.64+0x4] ;  /* 0x00000406040f7981 */ /* 0x010f24000c1e1900 */
        /* <DEDUP_REMOVED lines=17> */
[----:B0-----:R-:W4:Y:S01]  /*0670*/  LDG.E R3, desc[UR6][R4.64+0x1c] ;  /* 0x00001c0604037981 */ /* 0x001f22000c1e1900 */
[----:B------:R-:W-:Y:S01]  /*0680*/  UIADD3 UR4, UPT, UPT, UR4, 0x10, URZ ;  /* 0x0000001004047890 */ /* 0x000fe2000fffe0ff */
[----:B-1----:R-:W-:Y:S02]  /*0690*/  IADD3 R9, P1, PT, R6, 0x40, RZ ;  /* 0x0000004006097810 */ /* 0x002fe40007f3e0ff */
[----:B--2---:R-:W-:Y:S01]  /*06a0*/  IADD3 R11, P0, PT, R4, 0x40, RZ ;  /* 0x00000040040b7810 */ /* 0x004fe20007f1e0ff */
[----:B------:R-:W-:Y:S02]  /*06b0*/  UISETP.NE.AND UP0, UPT, UR4, 0x310, UPT ;  /* 0x000003100400788c */ /* 0x000fe4000bf05270 */
[----:B------:R-:W-:Y:S01]  /*06c0*/  IMAD.X R10, RZ, RZ, R7, P1 ;  /* 0x000000ffff0a7224 */ /* 0x000fe200008e0607 */
[----:B------:R-:W-:Y:S01]  /*06d0*/  IADD3.X R12, PT, PT, RZ, R5, RZ, P0, !PT ;  /* 0x00000005ff0c7210 */ /* 0x000fe200007fe4ff */
[----:B----4-:R-:W-:-:S05]  /*06e0*/  FMUL R3, R8, R3 ;  /* 0x0000000308037220 */ /* 0x010fca0000400000 */
[----:B------:R3:W-:Y:S01]  /*06f0*/  STG.E desc[UR6][R6.64+0x1c], R3 ;  /* 0x00001c0306007986 */ /* 0x0007e2000c101906 */
[----:B------:R-:W-:Y:S05]  /*0700*/  BRA.U UP0, `(.L_x_7) ;  /* 0xfffffffd00147547 */ /* 0x000fea000b83ffff */
[----:B------:R-:W0:Y:S02]  /*0710*/  LDCU.64 UR4, c[0x0][0x390] ;  /* 0x00007200ff0477ac */ /* 0x000e240008000a00 */
[----:B0-----:R-:W-:-:S04]  /*0720*/  IADD3 R2, P0, PT, R2, UR4, RZ ;  /* 0x0000000402027c10 */ /* 0x001fc8000ff1e0ff */
[----:B---3--:R-:W-:-:S05]  /*0730*/  IADD3.X R3, PT, PT, R0, UR5, RZ, P0, !PT ;  /* 0x0000000500037c10 */ /* 0x008fca00087fe4ff */
[----:B------:R-:W-:Y:S01]  /*0740*/  STG.E desc[UR6][R2.64], R8 ;  /* 0x0000000802007986 */ /* 0x000fe2000c101906 */
[----:B------:R-:W-:Y:S05]  /*0750*/  EXIT ;  /* 0x000000000000794d */ /* 0x000fea0003800000 */
.L_x_6:
[----:B------:R-:W0:Y:S01]  /*0760*/  LDCU.64 UR4, c[0x0][0x3a0] ;  /* 0x00007400ff0477ac */ /* 0x000e220008000a00 */
[----:B------:R-:W-:-:S04]  /*0770*/  SHF.L.U32 R3, R3, 0xa, RZ ;  /* 0x0000000a03037819 */ /* 0x000fc800000006ff */
[----:B------:R-:W-:-:S04]  /*0780*/  IADD3 R5, P0, PT, R3, UR9, RZ ;  /* 0x0000000903057c10 */ /* 0x000fc8000ff1e0ff */
[----:B------:R-:W-:Y:S02]  /*0790*/  LEA.HI.X.SX32 R6, R3, UR8, 0x1, P0 ;  /* 0x0000000803067c11 */ /* 0x000fe400080f0eff */
[----:B0-----:R-:W-:Y:S01]  /*07a0*/  LEA R4, P0, R5, UR4, 0x2 ;  /* 0x0000000405047c11 */ /* 0x001fe2000f8010ff */
[----:B------:R-:W-:-:S03]  /*07b0*/  UMOV UR4, 0x10 ;  /* 0x0000001000047882 */ /* 0x000fc60000000000 */
[----:B------:R-:W-:Y:S02]  /*07c0*/  LEA.HI.X R5, R5, UR5, R6, 0x2, P0 ;  /* 0x0000000505057c11 */ /* 0x000fe400080f1406 */
[----:B------:R-:W-:-:S03]  /*07d0*/  IADD3 R3, P0, PT, R4, 0x60, RZ ;  /* 0x0000006004037810 */ /* 0x000fc60007f1e0ff */
[----:B------:R0:W-:Y:S01]  /*07e0*/  STG.E desc[UR6][R4.64], RZ ;  /* 0x000000ff04007986 */ /* 0x0001e2000c101906 */
[----:B------:R-:W-:-:S03]  /*07f0*/  IADD3.X R6, PT, PT, RZ, R5, RZ, P0, !PT ;  /* 0x00000005ff067210 */ /* 0x000fc600007fe4ff */
[----:B------:R0:W-:Y:S04]  /*0800*/  STG.E desc[UR6][R4.64+0x4], RZ ;  /* 0x000004ff04007986 */ /* 0x0001e8000c101906 */
        /* <DEDUP_REMOVED lines=13> */
[----:B------:R0:W-:Y:S02]  /*08e0*/  STG.E desc[UR6][R4.64+0x3c], RZ ;  /* 0x00003cff04007986 */ /* 0x0001e4000c101906 */
.L_x_8:
[----:B01----:R-:W-:Y:S01]  /*08f0*/  IMAD.MOV.U32 R4, RZ, RZ, R3 ;  /* 0x000000ffff047224 */ /* 0x003fe200078e0003 */
[----:B------:R-:W-:Y:S01]  /*0900*/  MOV R5, R6 ;  /* 0x0000000600057202 */ /* 0x000fe20000000f00 */
[----:B------:R-:W-:-:S03]  /*0910*/  UIADD3 UR4, UPT, UPT, UR4, 0x80, URZ ;  /* 0x0000008004047890 */ /* 0x000fc6000fffe0ff */
[----:B------:R-:W-:Y:S01]  /*0920*/  IADD3 R3, P0, PT, R4, 0x200, RZ ;  /* 0x0000020004037810 */ /* 0x000fe20007f1e0ff */
[----:B------:R1:W-:Y:S01]  /*0930*/  STG.E desc[UR6][R4.64+-0x20], RZ ;  /* 0xffffe0ff04007986 */ /* 0x0003e2000c101906 */
[----:B------:R-:W-:Y:S02]  /*0940*/  UISETP.NE.AND UP0, UPT, UR4, 0x310, UPT ;  /* 0x000003100400788c */ /* 0x000fe4000bf05270 */
[----:B------:R-:W-:Y:S01]  /*0950*/  IADD3.X R6, PT, PT, RZ, R5, RZ, P0, !PT ;  /* 0x00000005ff067210 */ /* 0x000fe200007fe4ff */
        /* <DEDUP_REMOVED lines=126> */
[----:B------:R1:W-:Y:S01]  /*1140*/  STG.E desc[UR6][R4.64+0x1dc], RZ ;  /* 0x0001dcff04007986 */ /* 0x0003e2000c101906 */
[----:B------:R-:W-:Y:S05]  /*1150*/  BRA.U UP0, `(.L_x_8) ;  /* 0xfffffff500e47547 */ /* 0x000fea000b83ffff */
[----:B------:R-:W0:Y:S02]  /*1160*/  LDCU.64 UR4, c[0x0][0x390] ;  /* 0x00007200ff0477ac */ /* 0x000e240008000a00 */
[----:B0-----:R-:W-:-:S04]  /*1170*/  IADD3 R2, P0, PT, R2, UR4, RZ ;  /* 0x0000000402027c10 */ /* 0x001fc8000ff1e0ff */
[----:B------:R-:W-:-:S05]  /*1180*/  IADD3.X R3, PT, PT, R0, UR5, RZ, P0, !PT ;  /* 0x0000000500037c10 */ /* 0x000fca00087fe4ff */
[----:B------:R-:W-:Y:S01]  /*1190*/  STG.E desc[UR6][R2.64], RZ ;  /* 0x000000ff02007986 */ /* 0x000fe2000c101906 */
[----:B------:R-:W-:Y:S05]  /*11a0*/  EXIT ;  /* 0x000000000000794d */ /* 0x000fea0003800000 */
.L_x_9:
        /* <DEDUP_REMOVED lines=13> */
.L_x_19:


//--------------------- .text._Z10ol_bp_cudaPfS_iifS_S_ --------------------------
	.section	.text._Z10ol_bp_cudaPfS_iifS_S_,"ax",@progbits
	.align	128
        .global         _Z10ol_bp_cudaPfS_iifS_S_
        .type           _Z10ol_bp_cudaPfS_iifS_S_,@function
        .size           _Z10ol_bp_cudaPfS_iifS_S_,(.L_x_20 - _Z10ol_bp_cudaPfS_iifS_S_)
        .other          _Z10ol_bp_cudaPfS_iifS_S_,@"STO_CUDA_ENTRY STV_DEFAULT"
_Z10ol_bp_cudaPfS_iifS_S_:
.text._Z10ol_bp_cudaPfS_iifS_S_:
[----:B------:R-:W-:Y:S01]  /*0000*/  LDC R1, c[0x0][0x37c] ;  /* 0x0000df00ff017b82 */ /* 0x000fe20000000800 */
[----:B------:R-:W0:Y:S07]  /*0010*/  S2R R3, SR_TID.X ;  /* 0x0000000000037919 */ /* 0x000e2e0000002100 */
[----:B------:R-:W0:Y:S01]  /*0020*/  S2UR UR6, SR_CTAID.X ;  /* 0x00000000000679c3 */ /* 0x000e220000002500 */
[----:B------:R-:W1:Y:S07]  /*0030*/  LDCU.64 UR4, c[0x0][0x358] ;  /* 0x00006b00ff0477ac */ /* 0x000e6e0008000a00 */
[----:B------:R-:W0:Y:S08]  /*0040*/  LDC R0, c[0x0][0x360] ;  /* 0x0000d800ff007b82 */ /* 0x000e300000000800 */
[----:B------:R-:W2:Y:S08]  /*0050*/  LDC.64 R6, c[0x0][0x388] ;  /* 0x0000e200ff067b82 */ /* 0x000eb00000000a00 */
[----:B------:R-:W3:Y:S01]  /*0060*/  LDC.64 R12, c[0x0][0x390] ;  /* 0x0000e400ff0c7b82 */ /* 0x000ee20000000a00 */
[----:B0-----:R-:W-:-:S07]  /*0070*/  IMAD R0, R0, UR6, R3 ;  /* 0x0000000600007c24 */ /* 0x001fce000f8e0203 */
[----:B------:R-:W0:Y:S01]  /*0080*/  LDC.64 R4, c[0x0][0x3a0] ;  /* 0x0000e800ff047b82 */ /* 0x000e220000000a00 */
[----:B--2---:R-:W-:-:S07]  /*0090*/  IMAD.WIDE R6, R0, 0x4, R6 ;  /* 0x0000000400067825 */ /* 0x004fce00078e0206 */
[----:B------:R-:W2:Y:S01]  /*00a0*/  LDC.64 R2, c[0x0][0x3a8] ;  /* 0x0000ea00ff027b82 */ /* 0x000ea20000000a00 */
[----:B-1----:R1:W4:Y:S01]  /*00b0*/  LDG.E R6, desc[UR4][R6.64] ;  /* 0x0000000406067981 */ /* 0x002322000c1e1900 */
[----:B---3--:R-:W-:-:S06]  /*00c0*/  IMAD.SHL.U32 R8, R12, 0x400, RZ ;  /* 0x000004000c087824 */ /* 0x008fcc00078e00ff */
[----:B------:R-:W4:Y:S01]  /*00d0*/  LDC R15, c[0x0][0x398] ;  /* 0x0000e600ff0f7b82 */ /* 0x000f220000000800 */
[----:B------:R-:W-:Y:S02]  /*00e0*/  SHF.R.S32.HI R9, RZ, 0x1f, R13 ;  /* 0x0000001fff097819 */ /* 0x000fe4000001140d */
[C---:B------:R-:W-:Y:S02]  /*00f0*/  IADD3 R10, P2, PT, R13.reuse, R12, RZ ;  /* 0x0000000c0d0a7210 */ /* 0x040fe40007f5e0ff */
[--C-:B------:R-:W-:Y:S02]  /*0100*/  IADD3 R11, P0, P1, R13, R8, R0.reuse ;  /* 0x000000080d0b7210 */ /* 0x100fe4000791e000 */
[----:B------:R-:W-:Y:S02]  /*0110*/  SHF.R.S32.HI R0, RZ, 0x1f, R0 ;  /* 0x0000001fff007819 */ /* 0x000fe40000011400 */
[----:B------:R-:W-:Y:S02]  /*0120*/  SHF.R.S32.HI R8, RZ, 0x1f, R8 ;  /* 0x0000001fff087819 */ /* 0x000fe40000011408 */
[----:B-1----:R-:W-:-:S02]  /*0130*/  LEA.HI.X.SX32 R7, R12, R9, 0x1, P2 ;  /* 0x000000090c077211 */ /* 0x002fc400010f0eff */
[----:B------:R-:W-:Y:S02]  /*0140*/  IADD3.X R0, PT, PT, R9, R8, R0, P0, P1 ;  /* 0x0000000809007210 */ /* 0x000fe400007e2400 */
[C---:B0-----:R-:W-:Y:S02]  /*0150*/  LEA R4, P0, R11.reuse, R4, 0x2 ;  /* 0x000000040b047211 */ /* 0x041fe400078010ff */
[C---:B--2---:R-:W-:Y:S02]  /*0160*/  LEA R2, P1, R10.reuse, R2, 0x2 ;  /* 0x000000020a027211 */ /* 0x044fe400078210ff */
[----:B------:R-:W-:Y:S02]  /*0170*/  LEA.HI.X R5, R11, R5, R0, 0x2, P0 ;  /* 0x000000050b057211 */ /* 0x000fe400000f1400 */
[----:B------:R-:W-:Y:S01]  /*0180*/  LEA.HI.X R3, R10, R3, R7, 0x2, P1 ;  /* 0x000000030a037211 */ /* 0x000fe200008f1407 */
[----:B----4-:R-:W-:-:S05]  /*0190*/  FMUL R7, R6, R15 ;  /* 0x0000000f06077220 */ /* 0x010fca0000400000 */
[----:B------:R-:W-:Y:S04]  /*01a0*/  STG.E desc[UR4][R4.64], R7 ;  /* 0x0000000704007986 */ /* 0x000fe8000c101904 */
[----:B------:R-:W-:Y:S01]  /*01b0*/  STG.E desc[UR4][R2.64], R15 ;  /* 0x0000000f02007986 */ /* 0x000fe2000c101904 */
[----:B------:R-:W-:Y:S05]  /*01c0*/  EXIT ;  /* 0x000000000000794d */ /* 0x000fea0003800000 */
.L_x_10:
        /* <DEDUP_REMOVED lines=11> */
.L_x_20:


//--------------------- .text._Z7fp_cudaPfS_S_S_ii --------------------------
	.section	.text._Z7fp_cudaPfS_S_S_ii,"ax",@progbits
	.align	128
        .global         _Z7fp_cudaPfS_S_S_ii
        .type           _Z7fp_cudaPfS_S_S_ii,@function
        .size           _Z7fp_cudaPfS_S_S_ii,(.L_x_21 - _Z7fp_cudaPfS_S_S_ii)
        .other          _Z7fp_cudaPfS_S_S_ii,@"STO_CUDA_ENTRY STV_DEFAULT"
_Z7fp_cudaPfS_S_S_ii:
.text._Z7fp_cudaPfS_S_S_ii:
[----:B------:R-:W-:Y:S01]  /*0000*/  LDC R1, c[0x0][0x37c] ;  /* 0x0000df00ff017b82 */ /* 0x000fe20000000800 */
[----:B------:R-:W0:Y:S07]  /*0010*/  S2R R5, SR_TID.X ;  /* 0x0000000000057919 */ /* 0x000e2e0000002100 */
[----:B------:R-:W0:Y:S01]  /*0020*/  S2UR UR4, SR_CTAID.X ;  /* 0x00000000000479c3 */ /* 0x000e220000002500 */
[----:B------:R-:W1:Y:S01]  /*0030*/  LDCU.64 UR10, c[0x0][0x358] ;  /* 0x00006b00ff0a77ac */ /* 0x000e620008000a00 */
[----:B------:R-:W2:Y:S06]  /*0040*/  LDCU UR6, c[0x0][0x3a4] ;  /* 0x00007480ff0677ac */ /* 0x000eac0008000800 */
[----:B------:R-:W0:Y:S08]  /*0050*/  LDC R0, c[0x0][0x360] ;  /* 0x0000d800ff007b82 */ /* 0x000e300000000800 */
[----:B------:R-:W3:Y:S01]  /*0060*/  LDC.64 R2, c[0x0][0x380] ;  /* 0x0000e000ff027b82 */ /* 0x000ee20000000a00 */
[----:B--2---:R-:W-:Y:S01]  /*0070*/  UISETP.GE.AND UP0, UPT, UR6, 0x1, UPT ;  /* 0x000000010600788c */ /* 0x004fe2000bf06270 */
[----:B0-----:R-:W-:-:S02]  /*0080*/  IMAD R0, R0, UR4, R5 ;  /* 0x0000000400007c24 */ /* 0x001fc4000f8e0205 */
[----:B------:R-:W-:Y:S02]  /*0090*/  HFMA2 R5, -RZ, RZ, 0, 0 ;  /* 0x00000000ff057431 */ /* 0x000fe400000001ff */
[----:B---3--:R-:W-:-:S05]  /*00a0*/  IMAD.WIDE R2, R0, 0x4, R2 ;  /* 0x0000000400027825 */ /* 0x008fca00078e0202 */
[----:B-1----:R0:W-:Y:S01]  /*00b0*/  STG.E desc[UR10][R2.64], RZ ;  /* 0x000000ff02007986 */ /* 0x0021e2000c10190a */
[----:B------:R-:W-:Y:S05]  /*00c0*/  BRA.U !UP0, `(.L_x_11) ;  /* 0x0000000d08107547 */ /* 0x000fea000b800000 */
[----:B------:R-:W-:Y:S02]  /*00d0*/  UISETP.GE.U32.AND UP1, UPT, UR6, 0x10, UPT ;  /* 0x000000100600788c */ /* 0x000fe4000bf26070 */
[----:B------:R-:W-:Y:S01]  /*00e0*/  IMAD R7, R0, UR6, RZ ;  /* 0x0000000600077c24 */ /* 0x000fe2000f8e02ff */
[----:B------:R-:W-:Y:S01]  /*00f0*/  ULOP3.LUT UR7, UR6, 0xf, URZ, 0xc0, !UPT ;  /* 0x0000000f06077892 */ /* 0x000fe2000f8ec0ff */
[----:B------:R-:W-:Y:S02]  /*0100*/  MOV R6, RZ ;  /* 0x000000ff00067202 */ /* 0x000fe40000000f00 */
[----:B------:R-:W-:Y:S01]  /*0110*/  MOV R5, RZ ;  /* 0x000000ff00057202 */ /* 0x000fe20000000f00 */
[----:B------:R-:W-:Y:S01]  /*0120*/  UISETP.NE.AND UP0, UPT, UR7, URZ, UPT ;  /* 0x000000ff0700728c */ /* 0x000fe2000bf05270 */
[----:B------:R-:W-:Y:S01]  /*0130*/  SHF.R.S32.HI R4, RZ, 0x1f, R7 ;  /* 0x0000001fff047819 */ /* 0x000fe20000011407 */
[----:B------:R-:W-:Y:S09]  /*0140*/  BRA.U !UP1, `(.L_x_12) ;  /* 0x0000000509607547 */ /* 0x000ff2000b800000 */
[----:B------:R-:W1:Y:S01]  /*0150*/  LDCU.64 UR4, c[0x0][0x388] ;  /* 0x00007100ff0477ac */ /* 0x000e620008000a00 */
[----:B------:R-:W-:Y:S01]  /*0160*/  MOV R5, RZ ;  /* 0x000000ff00057202 */ /* 0x000fe20000000f00 */
[----:B------:R-:W2:Y:S01]  /*0170*/  LDCU.64 UR8, c[0x0][0x390] ;  /* 0x00007200ff0877ac */ /* 0x000ea20008000a00 */
[----:B-1----:R-:W-:Y:S01]  /*0180*/  UIADD3 UR4, UP1, UPT, UR4, 0x20, URZ ;  /* 0x0000002004047890 */ /* 0x002fe2000ff3e0ff */
[----:B--2---:R-:W-:Y:S01]  /*0190*/  LEA R14, P0, R7, UR8, 0x2 ;  /* 0x00000008070e7c11 */ /* 0x004fe2000f8010ff */
[----:B------:R-:W-:-:S04]  /*01a0*/  ULOP3.LUT UR8, UR6, 0x7ffffff0, URZ, 0xc0, !UPT ;  /* 0x7ffffff006087892 */ /* 0x000fc8000f8ec0ff */
[----:B------:R-:W-:Y:S01]  /*01b0*/  IMAD.U32 R12, RZ, RZ, UR4 ;  /* 0x00000004ff0c7e24 */ /* 0x000fe2000f8e00ff */
[----:B------:R-:W-:Y:S01]  /*01c0*/  UIADD3.X UR5, UPT, UPT, URZ, UR5, URZ, UP1, !UPT ;  /* 0x00000005ff057290 */ /* 0x000fe20008ffe4ff */
[----:B------:R-:W-:Y:S01]  /*01d0*/  LEA.HI.X R9, R7, UR9, R4, 0x2, P0 ;  /* 0x0000000907097c11 */ /* 0x000fe200080f1404 */
[----:B------:R-:W-:Y:S01]  /*01e0*/  UIADD3 UR9, UPT, UPT, -UR8, URZ, URZ ;  /* 0x000000ff08097290 */ /* 0x000fe2000fffe1ff */
[----:B------:R-:W-:Y:S02]  /*01f0*/  IADD3 R14, P0, PT, R14, 0x20, RZ ;  /* 0x000000200e0e7810 */ /* 0x000fe40007f1e0ff */
[----:B------:R-:W-:Y:S02]  /*0200*/  MOV R6, UR8 ;  /* 0x0000000800067c02 */ /* 0x000fe40008000f00 */
[----:B------:R-:W-:Y:S02]  /*0210*/  IADD3.X R9, PT, PT, RZ, R9, RZ, P0, !PT ;  /* 0x00000009ff097210 */ /* 0x000fe400007fe4ff */
[----:B------:R-:W-:-:S07]  /*0220*/  MOV R13, UR5 ;  /* 0x00000005000d7c02 */ /* 0x000fce0008000f00 */
.L_x_13:
[----:B------:R-:W-:Y:S01]  /*0230*/  MOV R8, R14 ;  /* 0x0000000e00087202 */ /* 0x000fe20000000f00 */
[----:B------:R-:W-:Y:S01]  /*0240*/  IMAD.MOV.U32 R11, RZ, RZ, R13 ;  /* 0x000000ffff0b7224 */ /* 0x000fe200078e000d */
[----:B------:R-:W-:-:S03]  /*0250*/  MOV R10, R12 ;  /* 0x0000000c000a7202 */ /* 0x000fc60000000f00 */
[----:B------:R-:W2:Y:S04]  /*0260*/  LDG.E R12, desc[UR10][R8.64+-0x20] ;  /* 0xffffe00a080c7981 */ /* 0x000ea8000c1e1900 */
[----:B------:R-:W2:Y:S02]  /*0270*/  LDG.E R13, desc[UR10][R10.64+-0x20] ;  /* 0xffffe00a0a0d7981 */ /* 0x000ea4000c1e1900 */
[----:B--2---:R-:W-:-:S05]  /*0280*/  FFMA R13, R12, R13, R5 ;  /* 0x0000000d0c0d7223 */ /* 0x004fca0000000005 */
[----:B------:R1:W-:Y:S04]  /*0290*/  STG.E desc[UR10][R2.64], R13 ;  /* 0x0000000d02007986 */ /* 0x0003e8000c10190a */
[----:B------:R-:W2:Y:S04]  /*02a0*/  LDG.E R12, desc[UR10][R8.64+-0x1c] ;  /* 0xffffe40a080c7981 */ /* 0x000ea8000c1e1900 */
[----:B----4-:R-:W2:Y:S02]  /*02b0*/  LDG.E R5, desc[UR10][R10.64+-0x1c] ;  /* 0xffffe40a0a057981 */ /* 0x010ea4000c1e1900 */
[----:B--2---:R-:W-:-:S05]  /*02c0*/  FFMA R5, R12, R5, R13 ;  /* 0x000000050c057223 */ /* 0x004fca000000000d */
[----:B------:R2:W-:Y:S04]  /*02d0*/  STG.E desc[UR10][R2.64], R5 ;  /* 0x0000000502007986 */ /* 0x0005e8000c10190a */
[----:B------:R-:W3:Y:S04]  /*02e0*/  LDG.E R12, desc[UR10][R8.64+-0x18] ;  /* 0xffffe80a080c7981 */ /* 0x000ee8000c1e1900 */
[----:B------:R-:W3:Y:S02]  /*02f0*/  LDG.E R14, desc[UR10][R10.64+-0x18] ;  /* 0xffffe80a0a0e7981 */ /* 0x000ee4000c1e1900 */
[----:B---3--:R-:W-:-:S05]  /*0300*/  FFMA R15, R12, R14, R5 ;  /* 0x0000000e0c0f7223 */ /* 0x008fca0000000005 */
[----:B------:R3:W-:Y:S04]  /*0310*/  STG.E desc[UR10][R2.64], R15 ;  /* 0x0000000f02007986 */ /* 0x0007e8000c10190a */
[----:B------:R-:W1:Y:S04]  /*0320*/  LDG.E R12, desc[UR10][R8.64+-0x14] ;  /* 0xffffec0a080c7981 */ /* 0x000e68000c1e1900 */
[----:B------:R-:W1:Y:S02]  /*0330*/  LDG.E R14, desc[UR10][R10.64+-0x14] ;  /* 0xffffec0a0a0e7981 */ /* 0x000e64000c1e1900 */
[----:B-1----:R-:W-:-:S05]  /*0340*/  FFMA R13, R12, R14, R15 ;  /* 0x0000000e0c0d7223 */ /* 0x002fca000000000f */
[----:B------:R1:W-:Y:S04]  /*0350*/  STG.E desc[UR10][R2.64], R13 ;  /* 0x0000000d02007986 */ /* 0x0003e8000c10190a */
[----:B------:R-:W2:Y:S04]  /*0360*/  LDG.E R12, desc[UR10][R8.64+-0x10] ;  /* 0xfffff00a080c7981 */ /* 0x000ea8000c1e1900 */
[----:B------:R-:W2:Y:S02]  /*0370*/  LDG.E R14, desc[UR10][R10.64+-0x10] ;  /* 0xfffff00a0a0e7981 */ /* 0x000ea4000c1e1900 */
        /* <DEDUP_REMOVED lines=34> */
[----:B------:R-:W4:Y:S04]  /*05a0*/  LDG.E R12, desc[UR10][R8.64+0x14] ;  /* 0x0000140a080c7981 */ /* 0x000f28000c1e1900 */
[----:B------:R-:W4:Y:S02]  /*05b0*/  LDG.E R14, desc[UR10][R10.64+0x14] ;  /* 0x0000140a0a0e7981 */ /* 0x000f24000c1e1900 */
[----:B----4-:R-:W-:-:S05]  /*05c0*/  FFMA R17, R12, R14, R13 ;  /* 0x0000000e0c117223 */ /* 0x010fca000000000d */
[----:B------:R4:W-:Y:S04]  /*05d0*/  STG.E desc[UR10][R2.64], R17 ;  /* 0x0000001102007986 */ /* 0x0009e8000c10190a */
[----:B------:R-:W3:Y:S04]  /*05e0*/  LDG.E R12, desc[UR10][R8.64+0x18] ;  /* 0x0000180a080c7981 */ /* 0x000ee8000c1e1900 */
[----:B--2---:R-:W3:Y:S02]  /*05f0*/  LDG.E R5, desc[UR10][R10.64+0x18] ;  /* 0x0000180a0a057981 */ /* 0x004ee4000c1e1900 */
[----:B---3--:R-:W-:-:S05]  /*0600*/  FFMA R15, R12, R5, R17 ;  /* 0x000000050c0f7223 */ /* 0x008fca0000000011 */
[----:B------:R4:W-:Y:S04]  /*0610*/  STG.E desc[UR10][R2.64], R15 ;  /* 0x0000000f02007986 */ /* 0x0009e8000c10190a */
[----:B------:R2:W3:Y:S04]  /*0620*/  LDG.E R12, desc[UR10][R8.64+0x1c] ;  /* 0x00001c0a080c7981 */ /* 0x0004e8000c1e1900 */
[----:B------:R-:W3:Y:S01]  /*0630*/  LDG.E R5, desc[UR10][R10.64+0x1c] ;  /* 0x00001c0a0a057981 */ /* 0x000ee2000c1e1900 */
[----:B------:R-:W-:Y:S01]  /*0640*/  UIADD3 UR9, UPT, UPT, UR9, 0x10, URZ ;  /* 0x0000001009097890 */ /* 0x000fe2000fffe0ff */
[----:B------:R-:W-:-:S03]  /*0650*/  IADD3 R14, P0, PT, R8, 0x40, RZ ;  /* 0x00000040080e7810 */ /* 0x000fc60007f1e0ff */
[----:B------:R-:W-:Y:S01]  /*0660*/  UISETP.NE.AND UP1, UPT, UR9, URZ, UPT ;  /* 0x000000ff0900728c */ /* 0x000fe2000bf25270 */
[----:B--2---:R-:W-:Y:S01]  /*0670*/  IADD3.X R9, PT, PT, RZ, R9, RZ, P0, !PT ;  /* 0x00000009ff097210 */ /* 0x004fe200007fe4ff */
[----:B---3--:R-:W-:Y:S01]  /*0680*/  FFMA R5, R12, R5, R15 ;  /* 0x000000050c057223 */ /* 0x008fe2000000000f */
[----:B------:R-:W-:-:S04]  /*0690*/  IADD3 R12, P1, PT, R10, 0x40, RZ ;  /* 0x000000400a0c7810 */ /* 0x000fc80007f3e0ff */
[----:B------:R4:W-:Y:S01]  /*06a0*/  STG.E desc[UR10][R2.64], R5 ;  /* 0x0000000502007986 */ /* 0x0009e2000c10190a */
[----:B-1----:R-:W-:Y:S01]  /*06b0*/  IADD3.X R13, PT, PT, RZ, R11, RZ, P1, !PT ;  /* 0x0000000bff0d7210 */ /* 0x002fe20000ffe4ff */
[----:B------:R-:W-:Y:S07]  /*06c0*/  BRA.U UP1, `(.L_x_13) ;  /* 0xfffffff901d87547 */ /* 0x000fee000b83ffff */
.L_x_12:
[----:B------:R-:W-:Y:S05]  /*06d0*/  BRA.U !UP0, `(.L_x_11) ;  /* 0x00000005088c7547 */ /* 0x000fea000b800000 */
[----:B------:R-:W-:Y:S02]  /*06e0*/  UISETP.GE.U32.AND UP0, UPT, UR7, 0x8, UPT ;  /* 0x000000080700788c */ /* 0x000fe4000bf06070 */
[----:B------:R-:W-:-:S04]  /*06f0*/  ULOP3.LUT UR5, UR6, 0x7, URZ, 0xc0, !UPT ;  /* 0x0000000706057892 */ /* 0x000fc8000f8ec0ff */
[----:B------:R-:W-:-:S03]  /*0700*/  UISETP.NE.AND UP1, UPT, UR5, URZ, UPT ;  /* 0x000000ff0500728c */ /* 0x000fc6000bf25270 */
[----:B------:R-:W-:Y:S08]  /*0710*/  BRA.U !UP0, `(.L_x_14) ;  /* 0x0000000108a07547 */ /* 0x000ff0000b800000 */
[----:B------:R-:W1:Y:S01]  /*0720*/  LDC.64 R10, c[0x0][0x388] ;  /* 0x0000e200ff0a7b82 */ /* 0x000e620000000a00 */
[----:B------:R-:W2:Y:S01]  /*0730*/  LDCU.64 UR8, c[0x0][0x390] ;  /* 0x00007200ff0877ac */ /* 0x000ea20008000a00 */
[----:B------:R-:W-:-:S04]  /*0740*/  IADD3 R9, P0, PT, R7, R6, RZ ;  /* 0x0000000607097210 */ /* 0x000fc80007f1e0ff */
[----:B------:R-:W-:Y:S02]  /*0750*/  IADD3.X R12, PT, PT, RZ, R4, RZ, P0, !PT ;  /* 0x00000004ff0c7210 */ /* 0x000fe400007fe4ff */
[----:B--2---:R-:W-:-:S04]  /*0760*/  LEA R8, P0, R9, UR8, 0x2 ;  /* 0x0000000809087c11 */ /* 0x004fc8000f8010ff */
[----:B------:R-:W-:Y:S01]  /*0770*/  LEA.HI.X R9, R9, UR9, R12, 0x2, P0 ;  /* 0x0000000909097c11 */ /* 0x000fe200080f140c */
[----:B-1----:R-:W-:-:S04]  /*0780*/  IMAD.WIDE.U32 R10, R6, 0x4, R10 ;  /* 0x00000004060a7825 */ /* 0x002fc800078e000a */
        /* <DEDUP_REMOVED lines=29> */
[----:B------:R-:W2:Y:S01]  /*0960*/  LDG.E R14, desc[UR10][R10.64+0x1c] ;  /* 0x00001c0a0a0e7981 */ /* 0x000ea2000c1e1900 */
[----:B------:R-:W-:Y:S01]  /*0970*/  IADD3 R6, PT, PT, R6, 0x8, RZ ;  /* 0x0000000806067810 */ /* 0x000fe20007ffe0ff */
[----:B--2---:R-:W-:-:S05]  /*0980*/  FFMA R5, R12, R14, R13 ;  /* 0x0000000e0c057223 */ /* 0x004fca000000000d */
[----:B------:R3:W-:Y:S02]  /*0990*/  STG.E desc[UR10][R2.64], R5 ;  /* 0x0000000502007986 */ /* 0x0007e4000c10190a */
.L_x_14:
[----:B------:R-:W-:Y:S05]  /*09a0*/  BRA.U !UP1, `(.L_x_11) ;  /* 0x0000000109d87547 */ /* 0x000fea000b800000 */
[----:B------:R-:W-:Y:S02]  /*09b0*/  UISETP.GE.U32.AND UP0, UPT, UR5, 0x4, UPT ;  /* 0x000000040500788c */ /* 0x000fe4000bf06070 */
[----:B------:R-:W-:-:S04]  /*09c0*/  ULOP3.LUT UR4, UR6, 0x3, URZ, 0xc0, !UPT ;  /* 0x0000000306047892 */ /* 0x000fc8000f8ec0ff */
[----:B------:R-:W-:-:S03]  /*09d0*/  UISETP.NE.AND UP1, UPT, UR4, URZ, UPT ;  /* 0x000000ff0400728c */ /* 0x000fc6000bf25270 */
[----:B------:R-:W-:Y:S08]  /*09e0*/  BRA.U !UP0, `(.L_x_15) ;  /* 0x0000000108607547 */ /* 0x000ff0000b800000 */
[----:B------:R-:W1:Y:S01]  /*09f0*/  LDC.64 R10, c[0x0][0x388] ;  /* 0x0000e200ff0a7b82 */ /* 0x000e620000000a00 */
[----:B------:R-:W2:Y:S01]  /*0a00*/  LDCU.64 UR6, c[0x0][0x390] ;  /* 0x00007200ff0677ac */ /* 0x000ea20008000a00 */
[----:B------:R-:W-:-:S05]  /*0a10*/  IADD3 R9, P0, PT, R7, R6, RZ ;  /* 0x0000000607097210 */ /* 0x000fca0007f1e0ff */
[----:B------:R-:W-:Y:S01]  /*0a20*/  IMAD.X R12, RZ, RZ, R4, P0 ;  /* 0x000000ffff0c7224 */ /* 0x000fe200000e0604 */
[----:B--2---:R-:W-:-:S04]  /*0a30*/  LEA R8, P0, R9, UR6, 0x2 ;  /* 0x0000000609087c11 */ /* 0x004fc8000f8010ff */
[----:B------:R-:W-:Y:S01]  /*0a40*/  LEA.HI.X R9, R9, UR7, R12, 0x2, P0 ;  /* 0x0000000709097c11 */ /* 0x000fe200080f140c */
[----:B-1----:R-:W-:-:S04]  /*0a50*/  IMAD.WIDE.U32 R10, R6, 0x4, R10 ;  /* 0x00000004060a7825 */ /* 0x002fc800078e000a */
[----:B------:R-:W2:Y:S04]  /*0a60*/  LDG.E R12, desc[UR10][R8.64] ;  /* 0x0000000a080c7981 */ /* 0x000ea8000c1e1900 */
[----:B---3--:R-:W2:Y:S02]  /*0a70*/  LDG.E R13, desc[UR10][R10.64] ;  /* 0x0000000a0a0d7981 */ /* 0x008ea4000c1e1900 */
[----:B--2---:R-:W-:-:S05]  /*0a80*/  FFMA R13, R12, R13, R5 ;  /* 0x0000000d0c0d7223 */ /* 0x004fca0000000005 */
[----:B------:R1:W-:Y:S04]  /*0a90*/  STG.E desc[UR10][R2.64], R13 ;  /* 0x0000000d02007986 */ /* 0x0003e8000c10190a */
[----:B------:R-:W2:Y:S04]  /*0aa0*/  LDG.E R12, desc[UR10][R8.64+0x4] ;  /* 0x0000040a080c7981 */ /* 0x000ea8000c1e1900 */
[----:B----4-:R-:W2:Y:S02]  /*0ab0*/  LDG.E R5, desc[UR10][R10.64+0x4] ;  /* 0x0000040a0a057981 */ /* 0x010ea4000c1e1900 */
[----:B--2---:R-:W-:-:S05]  /*0ac0*/  FFMA R15, R12, R5, R13 ;  /* 0x000000050c0f7223 */ /* 0x004fca000000000d */
[----:B------:R1:W-:Y:S04]  /*0ad0*/  STG.E desc[UR10][R2.64], R15 ;  /* 0x0000000f02007986 */ /* 0x0003e8000c10190a */
[----:B------:R-:W2:Y:S04]  /*0ae0*/  LDG.E R12, desc[UR10][R8.64+0x8] ;  /* 0x0000080a080c7981 */ /* 0x000ea8000c1e1900 */
[----:B------:R-:W2:Y:S02]  /*0af0*/  LDG.E R5, desc[UR10][R10.64+0x8] ;  /* 0x0000080a0a057981 */ /* 0x000ea4000c1e1900 */
[----:B--2---:R-:W-:-:S05]  /*0b00*/  FFMA R17, R12, R5, R15 ;  /* 0x000000050c117223 */ /* 0x004fca000000000f */
[----:B------:R1:W-:Y:S04]  /*0b10*/  STG.E desc[UR10][R2.64], R17 ;  /* 0x0000001102007986 */ /* 0x0003e8000c10190a */
[----:B------:R-:W2:Y:S04]  /*0b20*/  LDG.E R12, desc[UR10][R8.64+0xc] ;  /* 0x00000c0a080c7981 */ /* 0x000ea8000c1e1900 */
[----:B------:R-:W2:Y:S01]  /*0b30*/  LDG.E R5, desc[UR10][R10.64+0xc] ;  /* 0x00000c0a0a057981 */ /* 0x000ea2000c1e1900 */
[----:B------:R-:W-:Y:S01]  /*0b40*/  IADD3 R6, PT, PT, R6, 0x4, RZ ;  /* 0x0000000406067810 */ /* 0x000fe20007ffe0ff */
[----:B--2---:R-:W-:-:S05]  /*0b50*/  FFMA R5, R12, R5, R17 ;  /* 0x000000050c057223 */ /* 0x004fca0000000011 */
[----:B------:R1:W-:Y:S02]  /*0b60*/  STG.E desc[UR10][R2.64], R5 ;  /* 0x0000000502007986 */ /* 0x0003e4000c10190a */
.L_x_15:
[----:B------:R-:W-:Y:S05]  /*0b70*/  BRA.U !UP1, `(.L_x_11) ;  /* 0x0000000109647547 */ /* 0x000fea000b800000 */
[----:B------:R-:W2:Y:S01]  /*0b80*/  LDC.64 R8, c[0x0][0x388] ;  /* 0x0000e200ff087b82 */ /* 0x000ea20000000a00 */
[----:B------:R-:W5:Y:S01]  /*0b90*/  LDCU.64 UR6, c[0x0][0x390] ;  /* 0x00007200ff0677ac */ /* 0x000f620008000a00 */
[----:B------:R-:W-:Y:S01]  /*0ba0*/  IADD3 R11, P0, PT, R7, R6, RZ ;  /* 0x00000006070b7210 */ /* 0x000fe20007f1e0ff */
[----:B------:R-:W-:-:S03]  /*0bb0*/  UIADD3 UR4, UPT, UPT, -UR4, URZ, URZ ;  /* 0x000000ff04047290 */ /* 0x000fc6000fffe1ff */
[----:B------:R-:W-:Y:S02]  /*0bc0*/  IADD3.X R4, PT, PT, RZ, R4, RZ, P0, !PT ;  /* 0x00000004ff047210 */ /* 0x000fe400007fe4ff */
[----:B-----5:R-:W-:-:S04]  /*0bd0*/  LEA R10, P0, R11, UR6, 0x2 ;  /* 0x000000060b0a7c11 */ /* 0x020fc8000f8010ff */
[----:B------:R-:W-:Y:S01]  /*0be0*/  LEA.HI.X R11, R11, UR7, R4, 0x2, P0 ;  /* 0x000000070b0b7c11 */ /* 0x000fe200080f1404 */
[----:B--2---:R-:W-:-:S03]  /*0bf0*/  IMAD.WIDE.U32 R6, R6, 0x4, R8 ;  /* 0x0000000406067825 */ /* 0x004fc600078e0008 */
[----:B------:R-:W-:Y:S02]  /*0c00*/  MOV R12, R6 ;  /* 0x00000006000c7202 */ /* 0x000fe40000000f00 */
[----:B-1-3--:R-:W-:-:S07]  /*0c10*/  MOV R13, R7 ;  /* 0x00000007000d7202 */ /* 0x00afce0000000f00 */
.L_x_16:
[----:B------:R-:W-:Y:S01]  /*0c20*/  MOV R8, R12 ;  /* 0x0000000c00087202 */ /* 0x000fe20000000f00 */
[----:B------:R-:W-:Y:S01]  /*0c30*/  IMAD.MOV.U32 R6, RZ, RZ, R10 ;  /* 0x000000ffff067224 */ /* 0x000fe200078e000a */
[----:B------:R-:W-:Y:S02]  /*0c40*/  MOV R7, R11 ;  /* 0x0000000b00077202 */ /* 0x000fe40000000f00 */
[----:B------:R-:W-:-:S03]  /*0c50*/  MOV R9, R13 ;  /* 0x0000000d00097202 */ /* 0x000fc60000000f00 */
[----:B------:R-:W4:Y:S04]  /*0c60*/  LDG.E R4, desc[UR10][R6.64] ;  /* 0x0000000a06047981 */ /* 0x000f28000c1e1900 */
[----:B------:R-:W4:Y:S01]  /*0c70*/  LDG.E R8, desc[UR10][R8.64] ;  /* 0x0000000a08087981 */ /* 0x000f22000c1e1900 */
[----:B------:R-:W-:Y:S01]  /*0c80*/  UIADD3 UR4, UPT, UPT, UR4, 0x1, URZ ;  /* 0x0000000104047890 */ /* 0x000fe2000fffe0ff */
[----:B------:R-:W-:Y:S02]  /*0c90*/  IADD3 R12, P0, PT, R12, 0x4, RZ ;  /* 0x000000040c0c7810 */ /* 0x000fe40007f1e0ff */
[----:B------:R-:W-:Y:S01]  /*0ca0*/  IADD3 R10, P1, PT, R10, 0x4, RZ ;  /* 0x000000040a0a7810 */ /* 0x000fe20007f3e0ff */
[----:B------:R-:W-:Y:S01]  /*0cb0*/  UISETP.NE.AND UP0, UPT, UR4, URZ, UPT ;  /* 0x000000ff0400728c */ /* 0x000fe2000bf05270 */
[----:B------:R-:W-:-:S02]  /*0cc0*/  IADD3.X R13, PT, PT, RZ, R13, RZ, P0, !PT ;  /* 0x0000000dff0d7210 */ /* 0x000fc400007fe4ff */
[----:B------:R-:W-:Y:S01]  /*0cd0*/  IADD3.X R11, PT, PT, RZ, R11, RZ, P1, !PT ;  /* 0x0000000bff0b7210 */ /* 0x000fe20000ffe4ff */
[----:B--2-4-:R-:W-:-:S05]  /*0ce0*/  FFMA R5, R4, R8, R5 ;  /* 0x0000000804057223 */ /* 0x014fca0000000005 */
[----:B------:R2:W-:Y:S01]  /*0cf0*/  STG.E desc[UR10][R2.64], R5 ;  /* 0x0000000502007986 */ /* 0x0005e2000c10190a */
[----:B------:R-:W-:Y:S05]  /*0d00*/  BRA.U UP0, `(.L_x_16) ;  /* 0xfffffffd00c47547 */ /* 0x000fea000b83ffff */
.L_x_11:
[----:B------:R-:W5:Y:S01]  /*0d10*/  LDC.64 R6, c[0x0][0x398] ;  /* 0x0000e600ff067b82 */ /* 0x000f620000000a00 */
[----:B------:R-:W0:Y:S01]  /*0d20*/  LDCU UR4, c[0x0][0x3a0] ;  /* 0x00007400ff0477ac */ /* 0x000e220008000800 */
[----:B-----5:R-:W-:-:S06]  /*0d30*/  IMAD.WIDE R6, R0, 0x4, R6 ;  /* 0x0000000400067825 */ /* 0x020fcc00078e0206 */
[----:B------:R-:W1:Y:S01]  /*0d40*/  LDG.E R6, desc[UR10][R6.64] ;  /* 0x0000000a06067981 */ /* 0x000e62000c1e1900 */
[----:B0-----:R-:W-:Y:S01]  /*0d50*/  ISETP.NE.AND P0, PT, RZ, UR4, PT ;  /* 0x00000004ff007c0c */ /* 0x001fe2000bf05270 */
[----:B-1234-:R-:W-:-:S12]  /*0d60*/  FADD R5, R6, R5 ;  /* 0x0000000506057221 */ /* 0x01efd80000000000 */
[----:B------:R-:W-:-:S05]  /*0d70*/  @P0 FMNMX R5, RZ, R5, !PT ;  /* 0x00000005ff050209 */ /* 0x000fca0007800000 */
[----:B------:R-:W-:Y:S01]  /*0d80*/  STG.E desc[UR10][R2.64], R5 ;  /* 0x0000000502007986 */ /* 0x000fe2000c10190a */
[----:B------:R-:W-:Y:S05]  /*0d90*/  EXIT ;  /* 0x000000000000794d */ /* 0x000fea0003800000 */
.L_x_17:
        /* <DEDUP_REMOVED lines=14> */
.L_x_21:


//--------------------- .nv.shared.reserved.0     --------------------------
	.section	.nv.shared.reserved.0,"aw",@nobits
	.weak		__nv_reservedSMEM_offset_0_alias
	.size		__nv_reservedSMEM_offset_0_alias, 0, 64
	.other		__nv_reservedSMEM_offset_0_alias,@"STO_CUDA_RESERVED_SHARED STV_DEFAULT"
__nv_reservedSMEM_offset_0_alias:
	.zero		0
	.zero		64


//--------------------- .nv.constant0._Z17fc_update_weightsfPfS_S_S_i --------------------------
	.section	.nv.constant0._Z17fc_update_weightsfPfS_S_S_i,"a",@progbits
	.sectionflags	@""
	.align	4
.nv.constant0._Z17fc_update_weightsfPfS_S_S_i:
	.zero		940


//--------------------- .nv.constant0._Z10fc_bp_cudaPfS_S_S_S_i --------------------------
	.section	.nv.constant0._Z10fc_bp_cudaPfS_S_S_S_i,"a",@progbits
	.sectionflags	@""
	.align	4
.nv.constant0._Z10fc_bp_cudaPfS_S_S_S_i:
	.zero		940


//--------------------- .nv.constant0._Z10ol_bp_cudaPfS_iifS_S_ --------------------------
	.section	.nv.constant0._Z10ol_bp_cudaPfS_iifS_S_,"a",@progbits
	.sectionflags	@""
	.align	4
.nv.constant0._Z10ol_bp_cudaPfS_iifS_S_:
	.zero		944


//--------------------- .nv.constant0._Z7fp_cudaPfS_S_S_ii --------------------------
	.section	.nv.constant0._Z7fp_cudaPfS_S_S_ii,"a",@progbits
	.sectionflags	@""
	.align	4
.nv.constant0._Z7fp_cudaPfS_S_S_ii:
	.zero		936


//--------------------- SYMBOLS --------------------------

	.type		.nv.reservedSmem.offset0,@object
	.size		.nv.reservedSmem.offset0,0x4
